//
// Generated by NVIDIA NVVM Compiler
//
// Compiler Build ID: CL-36424714
// Cuda compilation tools, release 13.0, V13.0.88
// Based on NVVM 20.0.0
//

.version 9.0
.target sm_100
.address_size 64

	// .globl	_Z14initialDataGPUPfii

.visible .entry _Z14initialDataGPUPfii(
	.param .u64 .ptr .align 1 _Z14initialDataGPUPfii_param_0,
	.param .u32 _Z14initialDataGPUPfii_param_1,
	.param .u32 _Z14initialDataGPUPfii_param_2
)
{
	.reg .pred 	%p<2>;
	.reg .b32 	%r<14>;
	.reg .b32 	%f<3>;
	.reg .b64 	%rd<5>;

	ld.param.u64 	%rd1, [_Z14initialDataGPUPfii_param_0];
	ld.param.u32 	%r3, [_Z14initialDataGPUPfii_param_1];
	ld.param.u32 	%r4, [_Z14initialDataGPUPfii_param_2];
	mov.u32 	%r5, %tid.x;
	mov.u32 	%r6, %ctaid.x;
	mov.u32 	%r7, %ntid.x;
	mad.lo.s32 	%r8, %r6, %r7, %r5;
	mov.u32 	%r9, %tid.y;
	mov.u32 	%r10, %ctaid.y;
	mov.u32 	%r11, %ntid.y;
	mad.lo.s32 	%r12, %r10, %r11, %r9;
	mad.lo.s32 	%r1, %r3, %r12, %r8;
	mul.lo.s32 	%r2, %r4, %r3;
	setp.ge.u32 	%p1, %r1, %r2;
	@%p1 bra 	$L__BB0_2;
	cvta.to.global.u64 	%rd2, %rd1;
	mul.lo.s32 	%r13, %r2, %r1;
	cvt.rn.f32.u32 	%f1, %r13;
	div.rn.f32 	%f2, %f1, 0f41200000;
	mul.wide.u32 	%rd3, %r1, 4;
	add.s64 	%rd4, %rd2, %rd3;
	st.global.f32 	[%rd4], %f2;
$L__BB0_2:
	ret;

}
	// .globl	_Z16sumMatrixOnGPU2DPfS_S_ii
.visible .entry _Z16sumMatrixOnGPU2DPfS_S_ii(
	.param .u64 .ptr .align 1 _Z16sumMatrixOnGPU2DPfS_S_ii_param_0,
	.param .u64 .ptr .align 1 _Z16sumMatrixOnGPU2DPfS_S_ii_param_1,
	.param .u64 .ptr .align 1 _Z16sumMatrixOnGPU2DPfS_S_ii_param_2,
	.param .u32 _Z16sumMatrixOnGPU2DPfS_S_ii_param_3,
	.param .u32 _Z16sumMatrixOnGPU2DPfS_S_ii_param_4
)
{
	.reg .pred 	%p<4>;
	.reg .b32 	%r<14>;
	.reg .b32 	%f<4>;
	.reg .b64 	%rd<11>;

	ld.param.u64 	%rd1, [_Z16sumMatrixOnGPU2DPfS_S_ii_param_0];
	ld.param.u64 	%rd2, [_Z16sumMatrixOnGPU2DPfS_S_ii_param_1];
	ld.param.u64 	%rd3, [_Z16sumMatrixOnGPU2DPfS_S_ii_param_2];
	ld.param.u32 	%r2, [_Z16sumMatrixOnGPU2DPfS_S_ii_param_3];
	ld.param.u32 	%r3, [_Z16sumMatrixOnGPU2DPfS_S_ii_param_4];
	mov.u32 	%r5, %tid.x;
	mov.u32 	%r6, %ctaid.x;
	mov.u32 	%r7, %ntid.x;
	mad.lo.s32 	%r8, %r6, %r7, %r5;
	mov.u32 	%r9, %tid.y;
	mov.u32 	%r10, %ctaid.y;
	mov.u32 	%r11, %ntid.y;
	mad.lo.s32 	%r12, %r10, %r11, %r9;
	mad.lo.s32 	%r1, %r2, %r12, %r8;
	setp.ge.u32 	%p1, %r8, %r2;
	setp.ge.u32 	%p2, %r12, %r3;
	or.pred  	%p3, %p1, %p2;
	@%p3 bra 	$L__BB1_2;
	cvta.to.global.u64 	%rd4, %rd1;
	cvta.to.global.u64 	%rd5, %rd2;
	cvta.to.global.u64 	%rd6, %rd3;
	mul.wide.u32 	%rd7, %r1, 4;
	add.s64 	%rd8, %rd4, %rd7;
	ld.global.f32 	%f1, [%rd8];
	add.s64 	%rd9, %rd5, %rd7;
	ld.global.f32 	%f2, [%rd9];
	add.f32 	%f3, %f1, %f2;
	add.s64 	%rd10, %rd6, %rd7;
	st.global.f32 	[%rd10], %f3;
$L__BB1_2:
	ret;

}
	// .globl	_Z16sumMatrixOnGPU1DPfS_S_ii
.visible .entry _Z16sumMatrixOnGPU1DPfS_S_ii(
	.param .u64 .ptr .align 1 _Z16sumMatrixOnGPU1DPfS_S_ii_param_0,
	.param .u64 .ptr .align 1 _Z16sumMatrixOnGPU1DPfS_S_ii_param_1,
	.param .u64 .ptr .align 1 _Z16sumMatrixOnGPU1DPfS_S_ii_param_2,
	.param .u32 _Z16sumMatrixOnGPU1DPfS_S_ii_param_3,
	.param .u32 _Z16sumMatrixOnGPU1DPfS_S_ii_param_4
)
{
	.reg .pred 	%p<12>;
	.reg .b32 	%r<38>;
	.reg .b32 	%f<88>;
	.reg .b64 	%rd<101>;

	ld.param.u64 	%rd4, [_Z16sumMatrixOnGPU1DPfS_S_ii_param_0];
	ld.param.u64 	%rd5, [_Z16sumMatrixOnGPU1DPfS_S_ii_param_1];
	ld.param.u64 	%rd6, [_Z16sumMatrixOnGPU1DPfS_S_ii_param_2];
	ld.param.u32 	%r23, [_Z16sumMatrixOnGPU1DPfS_S_ii_param_3];
	ld.param.u32 	%r24, [_Z16sumMatrixOnGPU1DPfS_S_ii_param_4];
	cvta.to.global.u64 	%rd1, %rd6;
	cvta.to.global.u64 	%rd2, %rd5;
	cvta.to.global.u64 	%rd3, %rd4;
	mov.u32 	%r25, %tid.x;
	mov.u32 	%r26, %ctaid.x;
	mov.u32 	%r27, %ntid.x;
	mad.lo.s32 	%r1, %r26, %r27, %r25;
	setp.ge.u32 	%p1, %r1, %r23;
	setp.lt.s32 	%p2, %r24, 1;
	or.pred  	%p3, %p1, %p2;
	@%p3 bra 	$L__BB2_13;
	and.b32  	%r2, %r24, 15;
	setp.lt.u32 	%p4, %r24, 16;
	mov.b32 	%r34, 0;
	@%p4 bra 	$L__BB2_4;
	and.b32  	%r34, %r24, 2147483632;
	neg.s32 	%r32, %r34;
	shl.b32 	%r5, %r23, 4;
	mul.wide.s32 	%rd11, %r23, 4;
	mov.u32 	%r31, %r1;
$L__BB2_3:
	.pragma "nounroll";
	mul.wide.s32 	%rd7, %r31, 4;
	add.s64 	%rd8, %rd3, %rd7;
	ld.global.f32 	%f1, [%rd8];
	add.s64 	%rd9, %rd2, %rd7;
	ld.global.f32 	%f2, [%rd9];
	add.f32 	%f3, %f1, %f2;
	add.s64 	%rd10, %rd1, %rd7;
	st.global.f32 	[%rd10], %f3;
	add.s64 	%rd12, %rd8, %rd11;
	ld.global.f32 	%f4, [%rd12];
	add.s64 	%rd13, %rd9, %rd11;
	ld.global.f32 	%f5, [%rd13];
	add.f32 	%f6, %f4, %f5;
	add.s64 	%rd14, %rd10, %rd11;
	st.global.f32 	[%rd14], %f6;
	add.s64 	%rd15, %rd12, %rd11;
	ld.global.f32 	%f7, [%rd15];
	add.s64 	%rd16, %rd13, %rd11;
	ld.global.f32 	%f8, [%rd16];
	add.f32 	%f9, %f7, %f8;
	add.s64 	%rd17, %rd14, %rd11;
	st.global.f32 	[%rd17], %f9;
	add.s64 	%rd18, %rd15, %rd11;
	ld.global.f32 	%f10, [%rd18];
	add.s64 	%rd19, %rd16, %rd11;
	ld.global.f32 	%f11, [%rd19];
	add.f32 	%f12, %f10, %f11;
	add.s64 	%rd20, %rd17, %rd11;
	st.global.f32 	[%rd20], %f12;
	add.s64 	%rd21, %rd18, %rd11;
	ld.global.f32 	%f13, [%rd21];
	add.s64 	%rd22, %rd19, %rd11;
	ld.global.f32 	%f14, [%rd22];
	add.f32 	%f15, %f13, %f14;
	add.s64 	%rd23, %rd20, %rd11;
	st.global.f32 	[%rd23], %f15;
	add.s64 	%rd24, %rd21, %rd11;
	ld.global.f32 	%f16, [%rd24];
	add.s64 	%rd25, %rd22, %rd11;
	ld.global.f32 	%f17, [%rd25];
	add.f32 	%f18, %f16, %f17;
	add.s64 	%rd26, %rd23, %rd11;
	st.global.f32 	[%rd26], %f18;
	add.s64 	%rd27, %rd24, %rd11;
	ld.global.f32 	%f19, [%rd27];
	add.s64 	%rd28, %rd25, %rd11;
	ld.global.f32 	%f20, [%rd28];
	add.f32 	%f21, %f19, %f20;
	add.s64 	%rd29, %rd26, %rd11;
	st.global.f32 	[%rd29], %f21;
	add.s64 	%rd30, %rd27, %rd11;
	ld.global.f32 	%f22, [%rd30];
	add.s64 	%rd31, %rd28, %rd11;
	ld.global.f32 	%f23, [%rd31];
	add.f32 	%f24, %f22, %f23;
	add.s64 	%rd32, %rd29, %rd11;
	st.global.f32 	[%rd32], %f24;
	add.s64 	%rd33, %rd30, %rd11;
	ld.global.f32 	%f25, [%rd33];
	add.s64 	%rd34, %rd31, %rd11;
	ld.global.f32 	%f26, [%rd34];
	add.f32 	%f27, %f25, %f26;
	add.s64 	%rd35, %rd32, %rd11;
	st.global.f32 	[%rd35], %f27;
	add.s64 	%rd36, %rd33, %rd11;
	ld.global.f32 	%f28, [%rd36];
	add.s64 	%rd37, %rd34, %rd11;
	ld.global.f32 	%f29, [%rd37];
	add.f32 	%f30, %f28, %f29;
	add.s64 	%rd38, %rd35, %rd11;
	st.global.f32 	[%rd38], %f30;
	add.s64 	%rd39, %rd36, %rd11;
	ld.global.f32 	%f31, [%rd39];
	add.s64 	%rd40, %rd37, %rd11;
	ld.global.f32 	%f32, [%rd40];
	add.f32 	%f33, %f31, %f32;
	add.s64 	%rd41, %rd38, %rd11;
	st.global.f32 	[%rd41], %f33;
	add.s64 	%rd42, %rd39, %rd11;
	ld.global.f32 	%f34, [%rd42];
	add.s64 	%rd43, %rd40, %rd11;
	ld.global.f32 	%f35, [%rd43];
	add.f32 	%f36, %f34, %f35;
	add.s64 	%rd44, %rd41, %rd11;
	st.global.f32 	[%rd44], %f36;
	add.s64 	%rd45, %rd42, %rd11;
	ld.global.f32 	%f37, [%rd45];
	add.s64 	%rd46, %rd43, %rd11;
	ld.global.f32 	%f38, [%rd46];
	add.f32 	%f39, %f37, %f38;
	add.s64 	%rd47, %rd44, %rd11;
	st.global.f32 	[%rd47], %f39;
	add.s64 	%rd48, %rd45, %rd11;
	ld.global.f32 	%f40, [%rd48];
	add.s64 	%rd49, %rd46, %rd11;
	ld.global.f32 	%f41, [%rd49];
	add.f32 	%f42, %f40, %f41;
	add.s64 	%rd50, %rd47, %rd11;
	st.global.f32 	[%rd50], %f42;
	add.s64 	%rd51, %rd48, %rd11;
	ld.global.f32 	%f43, [%rd51];
	add.s64 	%rd52, %rd49, %rd11;
	ld.global.f32 	%f44, [%rd52];
	add.f32 	%f45, %f43, %f44;
	add.s64 	%rd53, %rd50, %rd11;
	st.global.f32 	[%rd53], %f45;
	add.s64 	%rd54, %rd51, %rd11;
	ld.global.f32 	%f46, [%rd54];
	add.s64 	%rd55, %rd52, %rd11;
	ld.global.f32 	%f47, [%rd55];
	add.f32 	%f48, %f46, %f47;
	add.s64 	%rd56, %rd53, %rd11;
	st.global.f32 	[%rd56], %f48;
	add.s32 	%r32, %r32, 16;
	add.s32 	%r31, %r31, %r5;
	setp.ne.s32 	%p5, %r32, 0;
	@%p5 bra 	$L__BB2_3;
$L__BB2_4:
	setp.eq.s32 	%p6, %r2, 0;
	@%p6 bra 	$L__BB2_13;
	and.b32  	%r11, %r24, 7;
	setp.lt.u32 	%p7, %r2, 8;
	@%p7 bra 	$L__BB2_7;
	mad.lo.s32 	%r29, %r34, %r23, %r1;
	mul.wide.s32 	%rd57, %r29, 4;
	add.s64 	%rd58, %rd3, %rd57;
	ld.global.f32 	%f49, [%rd58];
	add.s64 	%rd59, %rd2, %rd57;
	ld.global.f32 	%f50, [%rd59];
	add.f32 	%f51, %f49, %f50;
	add.s64 	%rd60, %rd1, %rd57;
	st.global.f32 	[%rd60], %f51;
	mul.wide.s32 	%rd61, %r23, 4;
	add.s64 	%rd62, %rd58, %rd61;
	ld.global.f32 	%f52, [%rd62];
	add.s64 	%rd63, %rd59, %rd61;
	ld.global.f32 	%f53, [%rd63];
	add.f32 	%f54, %f52, %f53;
	add.s64 	%rd64, %rd60, %rd61;
	st.global.f32 	[%rd64], %f54;
	add.s64 	%rd65, %rd62, %rd61;
	ld.global.f32 	%f55, [%rd65];
	add.s64 	%rd66, %rd63, %rd61;
	ld.global.f32 	%f56, [%rd66];
	add.f32 	%f57, %f55, %f56;
	add.s64 	%rd67, %rd64, %rd61;
	st.global.f32 	[%rd67], %f57;
	add.s64 	%rd68, %rd65, %rd61;
	ld.global.f32 	%f58, [%rd68];
	add.s64 	%rd69, %rd66, %rd61;
	ld.global.f32 	%f59, [%rd69];
	add.f32 	%f60, %f58, %f59;
	add.s64 	%rd70, %rd67, %rd61;
	st.global.f32 	[%rd70], %f60;
	add.s64 	%rd71, %rd68, %rd61;
	ld.global.f32 	%f61, [%rd71];
	add.s64 	%rd72, %rd69, %rd61;
	ld.global.f32 	%f62, [%rd72];
	add.f32 	%f63, %f61, %f62;
	add.s64 	%rd73, %rd70, %rd61;
	st.global.f32 	[%rd73], %f63;
	add.s64 	%rd74, %rd71, %rd61;
	ld.global.f32 	%f64, [%rd74];
	add.s64 	%rd75, %rd72, %rd61;
	ld.global.f32 	%f65, [%rd75];
	add.f32 	%f66, %f64, %f65;
	add.s64 	%rd76, %rd73, %rd61;
	st.global.f32 	[%rd76], %f66;
	add.s64 	%rd77, %rd74, %rd61;
	ld.global.f32 	%f67, [%rd77];
	add.s64 	%rd78, %rd75, %rd61;
	ld.global.f32 	%f68, [%rd78];
	add.f32 	%f69, %f67, %f68;
	add.s64 	%rd79, %rd76, %rd61;
	st.global.f32 	[%rd79], %f69;
	add.s64 	%rd80, %rd77, %rd61;
	ld.global.f32 	%f70, [%rd80];
	add.s64 	%rd81, %rd78, %rd61;
	ld.global.f32 	%f71, [%rd81];
	add.f32 	%f72, %f70, %f71;
	add.s64 	%rd82, %rd79, %rd61;
	st.global.f32 	[%rd82], %f72;
	add.s32 	%r34, %r34, 8;
$L__BB2_7:
	setp.eq.s32 	%p8, %r11, 0;
	@%p8 bra 	$L__BB2_13;
	and.b32  	%r14, %r24, 3;
	setp.lt.u32 	%p9, %r11, 4;
	@%p9 bra 	$L__BB2_10;
	mad.lo.s32 	%r30, %r34, %r23, %r1;
	mul.wide.s32 	%rd83, %r30, 4;
	add.s64 	%rd84, %rd3, %rd83;
	ld.global.f32 	%f73, [%rd84];
	add.s64 	%rd85, %rd2, %rd83;
	ld.global.f32 	%f74, [%rd85];
	add.f32 	%f75, %f73, %f74;
	add.s64 	%rd86, %rd1, %rd83;
	st.global.f32 	[%rd86], %f75;
	mul.wide.s32 	%rd87, %r23, 4;
	add.s64 	%rd88, %rd84, %rd87;
	ld.global.f32 	%f76, [%rd88];
	add.s64 	%rd89, %rd85, %rd87;
	ld.global.f32 	%f77, [%rd89];
	add.f32 	%f78, %f76, %f77;
	add.s64 	%rd90, %rd86, %rd87;
	st.global.f32 	[%rd90], %f78;
	add.s64 	%rd91, %rd88, %rd87;
	ld.global.f32 	%f79, [%rd91];
	add.s64 	%rd92, %rd89, %rd87;
	ld.global.f32 	%f80, [%rd92];
	add.f32 	%f81, %f79, %f80;
	add.s64 	%rd93, %rd90, %rd87;
	st.global.f32 	[%rd93], %f81;
	add.s64 	%rd94, %rd91, %rd87;
	ld.global.f32 	%f82, [%rd94];
	add.s64 	%rd95, %rd92, %rd87;
	ld.global.f32 	%f83, [%rd95];
	add.f32 	%f84, %f82, %f83;
	add.s64 	%rd96, %rd93, %rd87;
	st.global.f32 	[%rd96], %f84;
	add.s32 	%r34, %r34, 4;
$L__BB2_10:
	setp.eq.s32 	%p10, %r14, 0;
	@%p10 bra 	$L__BB2_13;
	mad.lo.s32 	%r37, %r34, %r23, %r1;
	neg.s32 	%r36, %r14;
$L__BB2_12:
	.pragma "nounroll";
	mul.wide.s32 	%rd97, %r37, 4;
	add.s64 	%rd98, %rd3, %rd97;
	ld.global.f32 	%f85, [%rd98];
	add.s64 	%rd99, %rd2, %rd97;
	ld.global.f32 	%f86, [%rd99];
	add.f32 	%f87, %f85, %f86;
	add.s64 	%rd100, %rd1, %rd97;
	st.global.f32 	[%rd100], %f87;
	add.s32 	%r37, %r37, %r23;
	add.s32 	%r36, %r36, 1;
	setp.ne.s32 	%p11, %r36, 0;
	@%p11 bra 	$L__BB2_12;
$L__BB2_13:
	ret;

}
	// .globl	_Z17sumMatrixOnGPUMixPfS_S_ii
.visible .entry _Z17sumMatrixOnGPUMixPfS_S_ii(
	.param .u64 .ptr .align 1 _Z17sumMatrixOnGPUMixPfS_S_ii_param_0,
	.param .u64 .ptr .align 1 _Z17sumMatrixOnGPUMixPfS_S_ii_param_1,
	.param .u64 .ptr .align 1 _Z17sumMatrixOnGPUMixPfS_S_ii_param_2,
	.param .u32 _Z17sumMatrixOnGPUMixPfS_S_ii_param_3,
	.param .u32 _Z17sumMatrixOnGPUMixPfS_S_ii_param_4
)
{
	.reg .pred 	%p<4>;
	.reg .b32 	%r<9>;
	.reg .b32 	%f<4>;
	.reg .b64 	%rd<11>;

	ld.param.u64 	%rd1, [_Z17sumMatrixOnGPUMixPfS_S_ii_param_0];
	ld.param.u64 	%rd2, [_Z17sumMatrixOnGPUMixPfS_S_ii_param_1];
	ld.param.u64 	%rd3, [_Z17sumMatrixOnGPUMixPfS_S_ii_param_2];
	ld.param.u32 	%r3, [_Z17sumMatrixOnGPUMixPfS_S_ii_param_3];
	ld.param.u32 	%r4, [_Z17sumMatrixOnGPUMixPfS_S_ii_param_4];
	mov.u32 	%r5, %tid.x;
	mov.u32 	%r6, %ctaid.x;
	mov.u32 	%r7, %ntid.x;
	mad.lo.s32 	%r1, %r6, %r7, %r5;
	mov.u32 	%r2, %ctaid.y;
	setp.ge.u32 	%p1, %r1, %r3;
	setp.ge.u32 	%p2, %r2, %r4;
	or.pred  	%p3, %p1, %p2;
	@%p3 bra 	$L__BB3_2;
	cvta.to.global.u64 	%rd4, %rd1;
	cvta.to.global.u64 	%rd5, %rd2;
	cvta.to.global.u64 	%rd6, %rd3;
	mad.lo.s32 	%r8, %r3, %r2, %r1;
	mul.wide.u32 	%rd7, %r8, 4;
	add.s64 	%rd8, %rd4, %rd7;
	ld.global.f32 	%f1, [%rd8];
	add.s64 	%rd9, %rd5, %rd7;
	ld.global.f32 	%f2, [%rd9];
	add.f32 	%f3, %f1, %f2;
	add.s64 	%rd10, %rd6, %rd7;
	st.global.f32 	[%rd10], %f3;
$L__BB3_2:
	ret;

}


// ===== COMPILED SASS (sm_100) =====

	.target	sm_100

	.elftype	@"ET_EXEC"


//--------------------- .note.nv.tkinfo           --------------------------
	.section	.note.nv.tkinfo,"",@"SHT_NOTE"
	.sectionflags	@"SHF_NOTE_NV_TKINFO"
	.tkinfo
        /*0018*/ 	.word	0x00000002
        /*0030*/ 	.string	""
        /*0030*/ 	.string	"ptxas"
        /*0030*/ 	.string	"Cuda compilation tools, release 13.0, V13.0.88"
        /*0030*/ 	.string	"Build cuda_13.0.r13.0/compiler.36424714_0"
        /*0030*/ 	.string	"-arch sm_100 -m 64 "



//--------------------- .note.nv.cuinfo           --------------------------
	.section	.note.nv.cuinfo,"",@"SHT_NOTE"
	.sectionflags	@"SHF_NOTE_NV_CUINFO"
        /*0018*/ 	.short	0x0002
        /*001a*/ 	.short	0x0064
        /*001c*/ 	.short	0x0082
	.zero		2


//--------------------- .nv.info                  --------------------------
	.section	.nv.info,"",@"SHT_CUDA_INFO"
	.align	4


	//----- nvinfo : EIATTR_REGCOUNT
	.align		4
        /*0000*/ 	.byte	0x04, 0x2f
        /*0002*/ 	.short	(.L_1 - .L_0)
	.align		4
.L_0:
        /*0004*/ 	.word	index@(_Z14initialDataGPUPfii)
        /*0008*/ 	.word	0x0000000d


	//----- nvinfo : EIATTR_FRAME_SIZE
	.align		4
.L_1:
        /*000c*/ 	.byte	0x04, 0x11
        /*000e*/ 	.short	(.L_3 - .L_2)
	.align		4
.L_2:
        /*0010*/ 	.word	index@($__internal_0_$__cuda_sm3x_div_rn_noftz_f32_slowpath)
        /*0014*/ 	.word	0x00000000


	//----- nvinfo : EIATTR_FRAME_SIZE
	.align		4
.L_3:
        /*0018*/ 	.byte	0x04, 0x11
        /*001a*/ 	.short	(.L_5 - .L_4)
	.align		4
.L_4:
        /*001c*/ 	.word	index@(_Z14initialDataGPUPfii)
        /*0020*/ 	.word	0x00000000


	//----- nvinfo : EIATTR_REGCOUNT
	.align		4
.L_5:
        /*0024*/ 	.byte	0x04, 0x2f
        /*0026*/ 	.short	(.L_7 - .L_6)
	.align		4
.L_6:
        /*0028*/ 	.word	index@(_Z16sumMatrixOnGPU2DPfS_S_ii)
        /*002c*/ 	.word	0x0000000c


	//----- nvinfo : EIATTR_FRAME_SIZE
	.align		4
.L_7:
        /*0030*/ 	.byte	0x04, 0x11
        /*0032*/ 	.short	(.L_9 - .L_8)
	.align		4
.L_8:
        /*0034*/ 	.word	index@(_Z16sumMatrixOnGPU2DPfS_S_ii)
        /*0038*/ 	.word	0x00000000


	//----- nvinfo : EIATTR_REGCOUNT
	.align		4
.L_9:
        /*003c*/ 	.byte	0x04, 0x2f
        /*003e*/ 	.short	(.L_11 - .L_10)
	.align		4
.L_10:
        /*0040*/ 	.word	index@(_Z16sumMatrixOnGPU1DPfS_S_ii)
        /*0044*/ 	.word	0x0000001e


	//----- nvinfo : EIATTR_FRAME_SIZE
	.align		4
.L_11:
        /*0048*/ 	.byte	0x04, 0x11
        /*004a*/ 	.short	(.L_13 - .L_12)
	.align		4
.L_12:
        /*004c*/ 	.word	index@(_Z16sumMatrixOnGPU1DPfS_S_ii)
        /*0050*/ 	.word	0x00000000


	//----- nvinfo : EIATTR_REGCOUNT
	.align		4
.L_13:
        /*0054*/ 	.byte	0x04, 0x2f
        /*0056*/ 	.short	(.L_15 - .L_14)
	.align		4
.L_14:
        /*0058*/ 	.word	index@(_Z17sumMatrixOnGPUMixPfS_S_ii)
        /*005c*/ 	.word	0x0000000c


	//----- nvinfo : EIATTR_FRAME_SIZE
	.align		4
.L_15:
        /*0060*/ 	.byte	0x04, 0x11
        /*0062*/ 	.short	(.L_17 - .L_16)
	.align		4
.L_16:
        /*0064*/ 	.word	index@(_Z17sumMatrixOnGPUMixPfS_S_ii)
        /*0068*/ 	.word	0x00000000


	//----- nvinfo : EIATTR_MIN_STACK_SIZE
	.align		4
.L_17:
        /*006c*/ 	.byte	0x04, 0x12
        /*006e*/ 	.short	(.L_19 - .L_18)
	.align		4
.L_18:
        /*0070*/ 	.word	index@(_Z17sumMatrixOnGPUMixPfS_S_ii)
        /*0074*/ 	.word	0x00000000


	//----- nvinfo : EIATTR_MIN_STACK_SIZE
	.align		4
.L_19:
        /*0078*/ 	.byte	0x04, 0x12
        /*007a*/ 	.short	(.L_21 - .L_20)
	.align		4
.L_20:
        /*007c*/ 	.word	index@(_Z16sumMatrixOnGPU1DPfS_S_ii)
        /*0080*/ 	.word	0x00000000


	//----- nvinfo : EIATTR_MIN_STACK_SIZE
	.align		4
.L_21:
        /*0084*/ 	.byte	0x04, 0x12
        /*0086*/ 	.short	(.L_23 - .L_22)
	.align		4
.L_22:
        /*0088*/ 	.word	index@(_Z16sumMatrixOnGPU2DPfS_S_ii)
        /*008c*/ 	.word	0x00000000


	//----- nvinfo : EIATTR_MIN_STACK_SIZE
	.align		4
.L_23:
        /*0090*/ 	.byte	0x04, 0x12
        /*0092*/ 	.short	(.L_25 - .L_24)
	.align		4
.L_24:
        /*0094*/ 	.word	index@(_Z14initialDataGPUPfii)
        /*0098*/ 	.word	0x00000000
.L_25:


//--------------------- .nv.compat                --------------------------
	.section	.nv.compat,"",@"SHT_CUDA_COMPAT_INFO"
	.align	4
        /*0000*/ 	.byte	0x02, 0x09, 0x00, 0x00, 0x02, 0x02, 0x01, 0x00, 0x02, 0x05, 0x05, 0x00, 0x03, 0x07, 0x01, 0x01
        /*0010*/ 	.byte	0x02, 0x03, 0x00, 0x00, 0x02, 0x06, 0x01, 0x00, 0x04, 0x0b, 0x08, 0x00, 0x01, 0x00, 0x00, 0x00
        /*0020*/ 	.byte	0x00, 0x00, 0x00, 0x00


//--------------------- .nv.info._Z17sumMatrixOnGPUMixPfS_S_ii --------------------------
	.section	.nv.info._Z17sumMatrixOnGPUMixPfS_S_ii,"",@"SHT_CUDA_INFO"
	.sectionflags	@""
	.align	4


	//----- nvinfo : EIATTR_CUDA_API_VERSION
	.align		4
        /*0000*/ 	.byte	0x04, 0x37
        /*0002*/ 	.short	(.L_27 - .L_26)
.L_26:
        /*0004*/ 	.word	0x00000082


	//----- nvinfo : EIATTR_KPARAM_INFO
	.align		4
.L_27:
        /*0008*/ 	.byte	0x04, 0x17
        /*000a*/ 	.short	(.L_29 - .L_28)
.L_28:
        /*000c*/ 	.word	0x00000000
        /*0010*/ 	.short	0x0004
        /*0012*/ 	.short	0x001c
        /*0014*/ 	.byte	0x00, 0xf0, 0x11, 0x00


	//----- nvinfo : EIATTR_KPARAM_INFO
	.align		4
.L_29:
        /*0018*/ 	.byte	0x04, 0x17
        /*001a*/ 	.short	(.L_31 - .L_30)
.L_30:
        /*001c*/ 	.word	0x00000000
        /*0020*/ 	.short	0x0003
        /*0022*/ 	.short	0x0018
        /*0024*/ 	.byte	0x00, 0xf0, 0x11, 0x00


	//----- nvinfo : EIATTR_KPARAM_INFO
	.align		4
.L_31:
        /*0028*/ 	.byte	0x04, 0x17
        /*002a*/ 	.short	(.L_33 - .L_32)
.L_32:
        /*002c*/ 	.word	0x00000000
        /*0030*/ 	.short	0x0002
        /*0032*/ 	.short	0x0010
        /*0034*/ 	.byte	0x00, 0xf5, 0x21, 0x00


	//----- nvinfo : EIATTR_KPARAM_INFO
	.align		4
.L_33:
        /*0038*/ 	.byte	0x04, 0x17
        /*003a*/ 	.short	(.L_35 - .L_34)
.L_34:
        /*003c*/ 	.word	0x00000000
        /*0040*/ 	.short	0x0001
        /*0042*/ 	.short	0x0008
        /*0044*/ 	.byte	0x00, 0xf5, 0x21, 0x00


	//----- nvinfo : EIATTR_KPARAM_INFO
	.align		4
.L_35:
        /*0048*/ 	.byte	0x04, 0x17
        /*004a*/ 	.short	(.L_37 - .L_36)
.L_36:
        /*004c*/ 	.word	0x00000000
        /*0050*/ 	.short	0x0000
        /*0052*/ 	.short	0x0000
        /*0054*/ 	.byte	0x00, 0xf5, 0x21, 0x00


	//----- nvinfo : EIATTR_SPARSE_MMA_MASK
	.align		4
.L_37:
        /*0058*/ 	.byte	0x03, 0x50
        /*005a*/ 	.short	0x0000


	//----- nvinfo : EIATTR_MAXREG_COUNT
	.align		4
        /*005c*/ 	.byte	0x03, 0x1b
        /*005e*/ 	.short	0x00ff


	//----- nvinfo : EIATTR_MERCURY_ISA_VERSION
	.align		4
        /*0060*/ 	.byte	0x03, 0x5f
        /*0062*/ 	.short	0x0101


	//----- nvinfo : EIATTR_VRC_CTA_INIT_COUNT
	.align		4
        /*0064*/ 	.byte	0x02, 0x4a
	.zero		1
	.zero		1


	//----- nvinfo : EIATTR_EXIT_INSTR_OFFSETS
	.align		4
        /*0068*/ 	.byte	0x04, 0x1c
        /*006a*/ 	.short	(.L_39 - .L_38)


	//   ....[0]....
.L_38:
        /*006c*/ 	.word	0x00000090


	//   ....[1]....
        /*0070*/ 	.word	0x00000160


	//----- nvinfo : EIATTR_CBANK_PARAM_SIZE
	.align		4
.L_39:
        /*0074*/ 	.byte	0x03, 0x19
        /*0076*/ 	.short	0x0020


	//----- nvinfo : EIATTR_PARAM_CBANK
	.align		4
        /*0078*/ 	.byte	0x04, 0x0a
        /*007a*/ 	.short	(.L_41 - .L_40)
	.align		4
.L_40:
        /*007c*/ 	.word	index@(.nv.constant0._Z17sumMatrixOnGPUMixPfS_S_ii)
        /*0080*/ 	.short	0x0380
        /*0082*/ 	.short	0x0020


	//----- nvinfo : EIATTR_SW_WAR
	.align		4
.L_41:
        /*0084*/ 	.byte	0x04, 0x36
        /*0086*/ 	.short	(.L_43 - .L_42)
.L_42:
        /*0088*/ 	.word	0x00000008
.L_43:


//--------------------- .nv.info._Z16sumMatrixOnGPU1DPfS_S_ii --------------------------
	.section	.nv.info._Z16sumMatrixOnGPU1DPfS_S_ii,"",@"SHT_CUDA_INFO"
	.sectionflags	@""
	.align	4


	//----- nvinfo : EIATTR_CUDA_API_VERSION
	.align		4
        /*0000*/ 	.byte	0x04, 0x37
        /*0002*/ 	.short	(.L_45 - .L_44)
.L_44:
        /*0004*/ 	.word	0x00000082


	//----- nvinfo : EIATTR_KPARAM_INFO
	.align		4
.L_45:
        /*0008*/ 	.byte	0x04, 0x17
        /*000a*/ 	.short	(.L_47 - .L_46)
.L_46:
        /*000c*/ 	.word	0x00000000
        /*0010*/ 	.short	0x0004
        /*0012*/ 	.short	0x001c
        /*0014*/ 	.byte	0x00, 0xf0, 0x11, 0x00


	//----- nvinfo : EIATTR_KPARAM_INFO
	.align		4
.L_47:
        /*0018*/ 	.byte	0x04, 0x17
        /*001a*/ 	.short	(.L_49 - .L_48)
.L_48:
        /*001c*/ 	.word	0x00000000
        /*0020*/ 	.short	0x0003
        /*0022*/ 	.short	0x0018
        /*0024*/ 	.byte	0x00, 0xf0, 0x11, 0x00


	//----- nvinfo : EIATTR_KPARAM_INFO
	.align		4
.L_49:
        /*0028*/ 	.byte	0x04, 0x17
        /*002a*/ 	.short	(.L_51 - .L_50)
.L_50:
        /*002c*/ 	.word	0x00000000
        /*0030*/ 	.short	0x0002
        /*0032*/ 	.short	0x0010
        /*0034*/ 	.byte	0x00, 0xf5, 0x21, 0x00


	//----- nvinfo : EIATTR_KPARAM_INFO
	.align		4
.L_51:
        /*0038*/ 	.byte	0x04, 0x17
        /*003a*/ 	.short	(.L_53 - .L_52)
.L_52:
        /*003c*/ 	.word	0x00000000
        /*0040*/ 	.short	0x0001
        /*0042*/ 	.short	0x0008
        /*0044*/ 	.byte	0x00, 0xf5, 0x21, 0x00


	//----- nvinfo : EIATTR_KPARAM_INFO
	.align		4
.L_53:
        /*0048*/ 	.byte	0x04, 0x17
        /*004a*/ 	.short	(.L_55 - .L_54)
.L_54:
        /*004c*/ 	.word	0x00000000
        /*0050*/ 	.short	0x0000
        /*0052*/ 	.short	0x0000
        /*0054*/ 	.byte	0x00, 0xf5, 0x21, 0x00


	//----- nvinfo : EIATTR_SPARSE_MMA_MASK
	.align		4
.L_55:
        /*0058*/ 	.byte	0x03, 0x50
        /*005a*/ 	.short	0x0000


	//----- nvinfo : EIATTR_MAXREG_COUNT
	.align		4
        /*005c*/ 	.byte	0x03, 0x1b
        /*005e*/ 	.short	0x00ff


	//----- nvinfo : EIATTR_MERCURY_ISA_VERSION
	.align		4
        /*0060*/ 	.byte	0x03, 0x5f
        /*0062*/ 	.short	0x0101


	//----- nvinfo : EIATTR_VRC_CTA_INIT_COUNT
	.align		4
        /*0064*/ 	.byte	0x02, 0x4a
	.zero		1
	.zero		1


	//----- nvinfo : EIATTR_EXIT_INSTR_OFFSETS
	.align		4
        /*0068*/ 	.byte	0x04, 0x1c
        /*006a*/ 	.short	(.L_57 - .L_56)


	//   ....[0]....
.L_56:
        /*006c*/ 	.word	0x00000080


	//   ....[1]....
        /*0070*/ 	.word	0x00000890


	//   ....[2]....
        /*0074*/ 	.word	0x00000cb0


	//   ....[3]....
        /*0078*/ 	.word	0x00000f10


	//   ....[4]....
        /*007c*/ 	.word	0x00001020


	//----- nvinfo : EIATTR_CBANK_PARAM_SIZE
	.align		4
.L_57:
        /*0080*/ 	.byte	0x03, 0x19
        /*0082*/ 	.short	0x0020


	//----- nvinfo : EIATTR_PARAM_CBANK
	.align		4
        /*0084*/ 	.byte	0x04, 0x0a
        /*0086*/ 	.short	(.L_59 - .L_58)
	.align		4
.L_58:
        /*0088*/ 	.word	index@(.nv.constant0._Z16sumMatrixOnGPU1DPfS_S_ii)
        /*008c*/ 	.short	0x0380
        /*008e*/ 	.short	0x0020


	//----- nvinfo : EIATTR_SW_WAR
	.align		4
.L_59:
        /*0090*/ 	.byte	0x04, 0x36
        /*0092*/ 	.short	(.L_61 - .L_60)
.L_60:
        /*0094*/ 	.word	0x00000008
.L_61:


//--------------------- .nv.info._Z16sumMatrixOnGPU2DPfS_S_ii --------------------------
	.section	.nv.info._Z16sumMatrixOnGPU2DPfS_S_ii,"",@"SHT_CUDA_INFO"
	.sectionflags	@""
	.align	4


	//----- nvinfo : EIATTR_CUDA_API_VERSION
	.align		4
        /*0000*/ 	.byte	0x04, 0x37
        /*0002*/ 	.short	(.L_63 - .L_62)
.L_62:
        /*0004*/ 	.word	0x00000082


	//----- nvinfo : EIATTR_KPARAM_INFO
	.align		4
.L_63:
        /*0008*/ 	.byte	0x04, 0x17
        /*000a*/ 	.short	(.L_65 - .L_64)
.L_64:
        /*000c*/ 	.word	0x00000000
        /*0010*/ 	.short	0x0004
        /*0012*/ 	.short	0x001c
        /*0014*/ 	.byte	0x00, 0xf0, 0x11, 0x00


	//----- nvinfo : EIATTR_KPARAM_INFO
	.align		4
.L_65:
        /*0018*/ 	.byte	0x04, 0x17
        /*001a*/ 	.short	(.L_67 - .L_66)
.L_66:
        /*001c*/ 	.word	0x00000000
        /*0020*/ 	.short	0x0003
        /*0022*/ 	.short	0x0018
        /*0024*/ 	.byte	0x00, 0xf0, 0x11, 0x00


	//----- nvinfo : EIATTR_KPARAM_INFO
	.align		4
.L_67:
        /*0028*/ 	.byte	0x04, 0x17
        /*002a*/ 	.short	(.L_69 - .L_68)
.L_68:
        /*002c*/ 	.word	0x00000000
        /*0030*/ 	.short	0x0002
        /*0032*/ 	.short	0x0010
        /*0034*/ 	.byte	0x00, 0xf5, 0x21, 0x00


	//----- nvinfo : EIATTR_KPARAM_INFO
	.align		4
.L_69:
        /*0038*/ 	.byte	0x04, 0x17
        /*003a*/ 	.short	(.L_71 - .L_70)
.L_70:
        /*003c*/ 	.word	0x00000000
        /*0040*/ 	.short	0x0001
        /*0042*/ 	.short	0x0008
        /*0044*/ 	.byte	0x00, 0xf5, 0x21, 0x00


	//----- nvinfo : EIATTR_KPARAM_INFO
	.align		4
.L_71:
        /*0048*/ 	.byte	0x04, 0x17
        /*004a*/ 	.short	(.L_73 - .L_72)
.L_72:
        /*004c*/ 	.word	0x00000000
        /*0050*/ 	.short	0x0000
        /*0052*/ 	.short	0x0000
        /*0054*/ 	.byte	0x00, 0xf5, 0x21, 0x00


	//----- nvinfo : EIATTR_SPARSE_MMA_MASK
	.align		4
.L_73:
        /*0058*/ 	.byte	0x03, 0x50
        /*005a*/ 	.short	0x0000


	//----- nvinfo : EIATTR_MAXREG_COUNT
	.align		4
        /*005c*/ 	.byte	0x03, 0x1b
        /*005e*/ 	.short	0x00ff


	//----- nvinfo : EIATTR_MERCURY_ISA_VERSION
	.align		4
        /*0060*/ 	.byte	0x03, 0x5f
        /*0062*/ 	.short	0x0101


	//----- nvinfo : EIATTR_VRC_CTA_INIT_COUNT
	.align		4
        /*0064*/ 	.byte	0x02, 0x4a
	.zero		1
	.zero		1


	//----- nvinfo : EIATTR_EXIT_INSTR_OFFSETS
	.align		4
        /*0068*/ 	.byte	0x04, 0x1c
        /*006a*/ 	.short	(.L_75 - .L_74)


	//   ....[0]....
.L_74:
        /*006c*/ 	.word	0x000000d0


	//   ....[1]....
        /*0070*/ 	.word	0x00000190


	//----- nvinfo : EIATTR_CBANK_PARAM_SIZE
	.align		4
.L_75:
        /*0074*/ 	.byte	0x03, 0x19
        /*0076*/ 	.short	0x0020


	//----- nvinfo : EIATTR_PARAM_CBANK
	.align		4
        /*0078*/ 	.byte	0x04, 0x0a
        /*007a*/ 	.short	(.L_77 - .L_76)
	.align		4
.L_76:
        /*007c*/ 	.word	index@(.nv.constant0._Z16sumMatrixOnGPU2DPfS_S_ii)
        /*0080*/ 	.short	0x0380
        /*0082*/ 	.short	0x0020


	//----- nvinfo : EIATTR_SW_WAR
	.align		4
.L_77:
        /*0084*/ 	.byte	0x04, 0x36
        /*0086*/ 	.short	(.L_79 - .L_78)
.L_78:
        /*0088*/ 	.word	0x00000008
.L_79:


//--------------------- .nv.info._Z14initialDataGPUPfii --------------------------
	.section	.nv.info._Z14initialDataGPUPfii,"",@"SHT_CUDA_INFO"
	.sectionflags	@""
	.align	4


	//----- nvinfo : EIATTR_CUDA_API_VERSION
	.align		4
        /*0000*/ 	.byte	0x04, 0x37
        /*0002*/ 	.short	(.L_81 - .L_80)
.L_80:
        /*0004*/ 	.word	0x00000082


	//----- nvinfo : EIATTR_KPARAM_INFO
	.align		4
.L_81:
        /*0008*/ 	.byte	0x04, 0x17
        /*000a*/ 	.short	(.L_83 - .L_82)
.L_82:
        /*000c*/ 	.word	0x00000000
        /*0010*/ 	.short	0x0002
        /*0012*/ 	.short	0x000c
        /*0014*/ 	.byte	0x00, 0xf0, 0x11, 0x00


	//----- nvinfo : EIATTR_KPARAM_INFO
	.align		4
.L_83:
        /*0018*/ 	.byte	0x04, 0x17
        /*001a*/ 	.short	(.L_85 - .L_84)
.L_84:
        /*001c*/ 	.word	0x00000000
        /*0020*/ 	.short	0x0001
        /*0022*/ 	.short	0x0008
        /*0024*/ 	.byte	0x00, 0xf0, 0x11, 0x00


	//----- nvinfo : EIATTR_KPARAM_INFO
	.align		4
.L_85:
        /*0028*/ 	.byte	0x04, 0x17
        /*002a*/ 	.short	(.L_87 - .L_86)
.L_86:
        /*002c*/ 	.word	0x00000000
        /*0030*/ 	.short	0x0000
        /*0032*/ 	.short	0x0000
        /*0034*/ 	.byte	0x00, 0xf5, 0x21, 0x00


	//----- nvinfo : EIATTR_SPARSE_MMA_MASK
	.align		4
.L_87:
        /*0038*/ 	.byte	0x03, 0x50
        /*003a*/ 	.short	0x0000


	//----- nvinfo : EIATTR_MAXREG_COUNT
	.align		4
        /*003c*/ 	.byte	0x03, 0x1b
        /*003e*/ 	.short	0x00ff


	//----- nvinfo : EIATTR_MERCURY_ISA_VERSION
	.align		4
        /*0040*/ 	.byte	0x03, 0x5f
        /*0042*/ 	.short	0x0101


	//----- nvinfo : EIATTR_VRC_CTA_INIT_COUNT
	.align		4
        /*0044*/ 	.byte	0x02, 0x4a
	.zero		1
	.zero		1


	//----- nvinfo : EIATTR_EXIT_INSTR_OFFSETS
	.align		4
        /*0048*/ 	.byte	0x04, 0x1c
        /*004a*/ 	.short	(.L_89 - .L_88)


	//   ....[0]....
.L_88:
        /*004c*/ 	.word	0x000000d0


	//   ....[1]....
        /*0050*/ 	.word	0x00000210


	//----- nvinfo : EIATTR_CRS_STACK_SIZE
	.align		4
.L_89:
        /*0054*/ 	.byte	0x04, 0x1e
        /*0056*/ 	.short	(.L_91 - .L_90)
.L_90:
        /*0058*/ 	.word	0x00000000


	//----- nvinfo : EIATTR_CBANK_PARAM_SIZE
	.align		4
.L_91:
        /*005c*/ 	.byte	0x03, 0x19
        /*005e*/ 	.short	0x0010


	//----- nvinfo : EIATTR_PARAM_CBANK
	.align		4
        /*0060*/ 	.byte	0x04, 0x0a
        /*0062*/ 	.short	(.L_93 - .L_92)
	.align		4
.L_92:
        /*0064*/ 	.word	index@(.nv.constant0._Z14initialDataGPUPfii)
        /*0068*/ 	.short	0x0380
        /*006a*/ 	.short	0x0010


	//----- nvinfo : EIATTR_SW_WAR
	.align		4
.L_93:
        /*006c*/ 	.byte	0x04, 0x36
        /*006e*/ 	.short	(.L_95 - .L_94)
.L_94:
        /*0070*/ 	.word	0x00000008
.L_95:


//--------------------- .nv.callgraph             --------------------------
	.section	.nv.callgraph,"",@"SHT_CUDA_CALLGRAPH"
	.align	4
	.sectionentsize	8
	.align		4
        /*0000*/ 	.word	0x00000000
	.align		4
        /*0004*/ 	.word	0xffffffff
	.align		4
        /*0008*/ 	.word	0x00000000
	.align		4
        /*000c*/ 	.word	0xfffffffe
	.align		4
        /*0010*/ 	.word	0x00000000
	.align		4
        /*0014*/ 	.word	0xfffffffd
	.align		4
        /*0018*/ 	.word	0x00000000
	.align		4
        /*001c*/ 	.word	0xfffffffc


//--------------------- .text._Z17sumMatrixOnGPUMixPfS_S_ii --------------------------
	.section	.text._Z17sumMatrixOnGPUMixPfS_S_ii,"ax",@progbits
	.align	128
        .global         _Z17sumMatrixOnGPUMixPfS_S_ii
        .type           _Z17sumMatrixOnGPUMixPfS_S_ii,@function
        .size           _Z17sumMatrixOnGPUMixPfS_S_ii,(.L_x_24 - _Z17sumMatrixOnGPUMixPfS_S_ii)
        .other          _Z17sumMatrixOnGPUMixPfS_S_ii,@"STO_CUDA_ENTRY STV_DEFAULT"
_Z17sumMatrixOnGPUMixPfS_S_ii:
.text._Z17sumMatrixOnGPUMixPfS_S_ii:
[----:B------:R-:W-:Y:S01]  /*0000*/  LDC R1, c[0x0][0x37c] ;  /* 0x0000df00ff017b82 */ /* 0x000fe20000000800 */
[----:B------:R-:W0:Y:S07]  /*0010*/  S2R R7, SR_TID.X ;  /* 0x0000000000077919 */ /* 0x000e2e0000002100 */
[----:B------:R-:W0:Y:S08]  /*0020*/  S2UR UR4, SR_CTAID.X ;  /* 0x00000000000479c3 */ /* 0x000e300000002500 */
[----:B------:R-:W0:Y:S08]  /*0030*/  LDC R0, c[0x0][0x360] ;  /* 0x0000d800ff007b82 */ /* 0x000e300000000800 */
[----:B------:R-:W1:Y:S08]  /*0040*/  S2UR UR6, SR_CTAID.Y ;  /* 0x00000000000679c3 */ /* 0x000e700000002600 */
[----:B------:R-:W1:Y:S01]  /*0050*/  LDC.64 R8, c[0x0][0x398] ;  /* 0x0000e600ff087b82 */ /* 0x000e620000000a00 */
[----:B0-----:R-:W-:Y:S01]  /*0060*/  IMAD R7, R0, UR4, R7 ;  /* 0x0000000400077c24 */ /* 0x001fe2000f8e0207 */
[----:B-1----:R-:W-:-:S04]  /*0070*/  ISETP.LE.U32.AND P0, PT, R9, UR6, PT ;  /* 0x0000000609007c0c */ /* 0x002fc8000bf03070 */
[----:B------:R-:W-:-:S13]  /*0080*/  ISETP.GE.U32.OR P0, PT, R7, R8, P0 ;  /* 0x000000080700720c */ /* 0x000fda0000706470 */
[----:B------:R-:W-:Y:S05]  /*0090*/  @P0 EXIT ;  /* 0x000000000000094d */ /* 0x000fea0003800000 */
[----:B------:R-:W0:Y:S01]  /*00a0*/  LDC.64 R2, c[0x0][0x380] ;  /* 0x0000e000ff027b82 */ /* 0x000e220000000a00 */
[----:B------:R-:W1:Y:S01]  /*00b0*/  LDCU.64 UR4, c[0x0][0x358] ;  /* 0x00006b00ff0477ac */ /* 0x000e620008000a00 */
[----:B------:R-:W-:-:S06]  /*00c0*/  IMAD R9, R8, UR6, R7 ;  /* 0x0000000608097c24 */ /* 0x000fcc000f8e0207 */
[----:B------:R-:W2:Y:S08]  /*00d0*/  LDC.64 R4, c[0x0][0x388] ;  /* 0x0000e200ff047b82 */ /* 0x000eb00000000a00 */
[----:B------:R-:W3:Y:S01]  /*00e0*/  LDC.64 R6, c[0x0][0x390] ;  /* 0x0000e400ff067b82 */ /* 0x000ee20000000a00 */
[----:B0-----:R-:W-:-:S06]  /*00f0*/  IMAD.WIDE.U32 R2, R9, 0x4, R2 ;  /* 0x0000000409027825 */ /* 0x001fcc00078e0002 */
[----:B-1----:R-:W4:Y:S01]  /*0100*/  LDG.E R2, desc[UR4][R2.64] ;  /* 0x0000000402027981 */ /* 0x002f22000c1e1900 */
[----:B--2---:R-:W-:-:S06]  /*0110*/  IMAD.WIDE.U32 R4, R9, 0x4, R4 ;  /* 0x0000000409047825 */ /* 0x004fcc00078e0004 */
[----:B------:R-:W4:Y:S01]  /*0120*/  LDG.E R5, desc[UR4][R4.64] ;  /* 0x0000000404057981 */ /* 0x000f22000c1e1900 */
[----:B---3--:R-:W-:-:S04]  /*0130*/  IMAD.WIDE.U32 R6, R9, 0x4, R6 ;  /* 0x0000000409067825 */ /* 0x008fc800078e0006 */
[----:B----4-:R-:W-:-:S05]  /*0140*/  FADD R9, R2, R5 ;  /* 0x0000000502097221 */ /* 0x010fca0000000000 */
[----:B------:R-:W-:Y:S01]  /*0150*/  STG.E desc[UR4][R6.64], R9 ;  /* 0x0000000906007986 */ /* 0x000fe2000c101904 */
[----:B------:R-:W-:Y:S05]  /*0160*/  EXIT ;  /* 0x000000000000794d */ /* 0x000fea0003800000 */
.L_x_0:
[----:B------:R-:W-:-:S00]  /*0170*/  BRA `(.L_x_0) ;  /* 0xfffffffc00fc7947 */ /* 0x000fc0000383ffff */
[----:B------:R-:W-:-:S00]  /*0180*/  NOP ;  /* 0x0000000000007918 */ /* 0x000fc00000000000 */
[----:B------:R-:W-:-:S00]  /*0190*/  NOP ;  /* 0x0000000000007918 */ /* 0x000fc00000000000 */
[----:B------:R-:W-:-:S00]  /*01a0*/  NOP ;  /* 0x0000000000007918 */ /* 0x000fc00000000000 */
[----:B------:R-:W-:-:S00]  /*01b0*/  NOP ;  /* 0x0000000000007918 */ /* 0x000fc00000000000 */
[----:B------:R-:W-:-:S00]  /*01c0*/  NOP ;  /* 0x0000000000007918 */ /* 0x000fc00000000000 */
[----:B------:R-:W-:-:S00]  /*01d0*/  NOP ;  /* 0x0000000000007918 */ /* 0x000fc00000000000 */
[----:B------:R-:W-:-:S00]  /*01e0*/  NOP ;  /* 0x0000000000007918 */ /* 0x000fc00000000000 */
[----:B------:R-:W-:-:S00]  /*01f0*/  NOP ;  /* 0x0000000000007918 */ /* 0x000fc00000000000 */
.L_x_24:


//--------------------- .text._Z16sumMatrixOnGPU1DPfS_S_ii --------------------------
	.section	.text._Z16sumMatrixOnGPU1DPfS_S_ii,"ax",@progbits
	.align	128
        .global         _Z16sumMatrixOnGPU1DPfS_S_ii
        .type           _Z16sumMatrixOnGPU1DPfS_S_ii,@function
        .size           _Z16sumMatrixOnGPU1DPfS_S_ii,(.L_x_25 - _Z16sumMatrixOnGPU1DPfS_S_ii)
        .other          _Z16sumMatrixOnGPU1DPfS_S_ii,@"STO_CUDA_ENTRY STV_DEFAULT"
_Z16sumMatrixOnGPU1DPfS_S_ii:
.text._Z16sumMatrixOnGPU1DPfS_S_ii:
[----:B------:R-:W-:Y:S01]  /*0000*/  LDC R1, c[0x0][0x37c] ;  /* 0x0000df00ff017b82 */ /* 0x000fe20000000800 */
[----:B------:R-:W0:Y:S07]  /*0010*/  S2R R5, SR_TID.X ;  /* 0x0000000000057919 */ /* 0x000e2e0000002100 */
[----:B------:R-:W0:Y:S08]  /*0020*/  S2UR UR4, SR_CTAID.X ;  /* 0x00000000000479c3 */ /* 0x000e300000002500 */
[----:B------:R-:W0:Y:S08]  /*0030*/  LDC R0, c[0x0][0x360] ;  /* 0x0000d800ff007b82 */ /* 0x000e300000000800 */
[----:B------:R-:W1:Y:S01]  /*0040*/  LDC.64 R2, c[0x0][0x398] ;  /* 0x0000e600ff027b82 */ /* 0x000e620000000a00 */
[----:B0-----:R-:W-:Y:S01]  /*0050*/  IMAD R5, R0, UR4, R5 ;  /* 0x0000000400057c24 */ /* 0x001fe2000f8e0205 */
[----:B-1----:R-:W-:-:S04]  /*0060*/  ISETP.GE.AND P0, PT, R3, 0x1, PT ;  /* 0x000000010300780c */ /* 0x002fc80003f06270 */
[----:B------:R-:W-:-:S13]  /*0070*/  ISETP.GE.U32.OR P0, PT, R5, R2, !P0 ;  /* 0x000000020500720c */ /* 0x000fda0004706470 */
[----:B------:R-:W-:Y:S05]  /*0080*/  @P0 EXIT ;  /* 0x000000000000094d */ /* 0x000fea0003800000 */
[C---:B------:R-:W-:Y:S01]  /*0090*/  ISETP.GE.U32.AND P1, PT, R3.reuse, 0x10, PT ;  /* 0x000000100300780c */ /* 0x040fe20003f26070 */
[----:B------:R-:W0:Y:S01]  /*00a0*/  LDCU.64 UR4, c[0x0][0x358] ;  /* 0x00006b00ff0477ac */ /* 0x000e220008000a00 */
[----:B------:R-:W-:Y:S01]  /*00b0*/  LOP3.LUT R6, R3, 0xf, RZ, 0xc0, !PT ;  /* 0x0000000f03067812 */ /* 0x000fe200078ec0ff */
[----:B------:R-:W-:-:S03]  /*00c0*/  HFMA2 R0, -RZ, RZ, 0, 0 ;  /* 0x00000000ff007431 */ /* 0x000fc600000001ff */
[----:B------:R-:W-:-:S07]  /*00d0*/  ISETP.NE.AND P0, PT, R6, RZ, PT ;  /* 0x000000ff0600720c */ /* 0x000fce0003f05270 */
[----:B------:R-:W-:Y:S06]  /*00e0*/  @!P1 BRA `(.L_x_1) ;  /* 0x0000000400e89947 */ /* 0x000fec0003800000 */
[----:B------:R-:W-:Y:S02]  /*00f0*/  LOP3.LUT R0, R3, 0x7ffffff0, RZ, 0xc0, !PT ;  /* 0x7ffffff003007812 */ /* 0x000fe400078ec0ff */
[----:B------:R-:W-:Y:S02]  /*0100*/  MOV R7, R5 ;  /* 0x0000000500077202 */ /* 0x000fe40000000f00 */
[----:B------:R-:W-:-:S07]  /*0110*/  IADD3 R4, PT, PT, -R0, RZ, RZ ;  /* 0x000000ff00047210 */ /* 0x000fce0007ffe1ff */
.L_x_2:
[----:B---3--:R-:W1:Y:S08]  /*0120*/  LDC.64 R16, c[0x0][0x380] ;  /* 0x0000e000ff107b82 */ /* 0x008e700000000a00 */
[----:B------:R-:W2:Y:S08]  /*0130*/  LDC.64 R18, c[0x0][0x388] ;  /* 0x0000e200ff127b82 */ /* 0x000eb00000000a00 */
[----:B------:R-:W3:Y:S01]  /*0140*/  LDC.64 R8, c[0x0][0x390] ;  /* 0x0000e400ff087b82 */ /* 0x000ee20000000a00 */
[----:B-1----:R-:W-:-:S05]  /*0150*/  IMAD.WIDE R16, R7, 0x4, R16 ;  /* 0x0000000407107825 */ /* 0x002fca00078e0210 */
[----:B0-----:R-:W4:Y:S01]  /*0160*/  LDG.E R10, desc[UR4][R16.64] ;  /* 0x00000004100a7981 */ /* 0x001f22000c1e1900 */
[----:B--2---:R-:W-:-:S05]  /*0170*/  IMAD.WIDE R18, R7, 0x4, R18 ;  /* 0x0000000407127825 */ /* 0x004fca00078e0212 */
[----:B------:R-:W4:Y:S01]  /*0180*/  LDG.E R11, desc[UR4][R18.64] ;  /* 0x00000004120b7981 */ /* 0x000f22000c1e1900 */
[----:B------:R-:W-:-:S04]  /*0190*/  IMAD.WIDE R12, R2, 0x4, R16 ;  /* 0x00000004020c7825 */ /* 0x000fc800078e0210 */
[----:B---3--:R-:W-:-:S04]  /*01a0*/  IMAD.WIDE R8, R7, 0x4, R8 ;  /* 0x0000000407087825 */ /* 0x008fc800078e0208 */
[----:B----4-:R-:W-:Y:S01]  /*01b0*/  FADD R23, R10, R11 ;  /* 0x0000000b0a177221 */ /* 0x010fe20000000000 */
[----:B------:R-:W-:-:S04]  /*01c0*/  IMAD.WIDE R10, R2, 0x4, R18 ;  /* 0x00000004020a7825 */ /* 0x000fc800078e0212 */
[----:B------:R0:W-:Y:S04]  /*01d0*/  STG.E desc[UR4][R8.64], R23 ;  /* 0x0000001708007986 */ /* 0x0001e8000c101904 */
[----:B------:R-:W2:Y:S04]  /*01e0*/  LDG.E R20, desc[UR4][R12.64] ;  /* 0x000000040c147981 */ /* 0x000ea8000c1e1900 */
[----:B------:R-:W2:Y:S01]  /*01f0*/  LDG.E R21, desc[UR4][R10.64] ;  /* 0x000000040a157981 */ /* 0x000ea2000c1e1900 */
[----:B------:R-:W-:-:S04]  /*0200*/  IMAD.WIDE R14, R2, 0x4, R8 ;  /* 0x00000004020e7825 */ /* 0x000fc800078e0208 */
[----:B------:R-:W-:-:S04]  /*0210*/  IMAD.WIDE R18, R2, 0x4, R12 ;  /* 0x0000000402127825 */ /* 0x000fc800078e020c */
[----:B------:R-:W-:-:S04]  /*0220*/  IMAD.WIDE R16, R2, 0x4, R10 ;  /* 0x0000000402107825 */ /* 0x000fc800078e020a */
[----:B--2---:R-:W-:-:S05]  /*0230*/  FADD R25, R20, R21 ;  /* 0x0000001514197221 */ /* 0x004fca0000000000 */
[----:B------:R1:W-:Y:S04]  /*0240*/  STG.E desc[UR4][R14.64], R25 ;  /* 0x000000190e007986 */ /* 0x0003e8000c101904 */
[----:B------:R-:W2:Y:S04]  /*0250*/  LDG.E R22, desc[UR4][R18.64] ;  /* 0x0000000412167981 */ /* 0x000ea8000c1e1900 */
[----:B------:R-:W2:Y:S01]  /*0260*/  LDG.E R27, desc[UR4][R16.64] ;  /* 0x00000004101b7981 */ /* 0x000ea2000c1e1900 */
[----:B------:R-:W-:-:S04]  /*0270*/  IMAD.WIDE R20, R2, 0x4, R14 ;  /* 0x0000000402147825 */ /* 0x000fc800078e020e */
[----:B------:R-:W-:-:S04]  /*0280*/  IMAD.WIDE R12, R2, 0x4, R18 ;  /* 0x00000004020c7825 */ /* 0x000fc800078e0212 */
[----:B0-----:R-:W-:-:S04]  /*0290*/  IMAD.WIDE R8, R2, 0x4, R16 ;  /* 0x0000000402087825 */ /* 0x001fc800078e0210 */
[----:B--2---:R-:W-:-:S05]  /*02a0*/  FADD R27, R22, R27 ;  /* 0x0000001b161b7221 */ /* 0x004fca0000000000 */
[----:B------:R0:W-:Y:S04]  /*02b0*/  STG.E desc[UR4][R20.64], R27 ;  /* 0x0000001b14007986 */ /* 0x0001e8000c101904 */
[----:B------:R-:W2:Y:S04]  /*02c0*/  LDG.E R22, desc[UR4][R12.64] ;  /* 0x000000040c167981 */ /* 0x000ea8000c1e1900 */
[----:B------:R-:W2:Y:S01]  /*02d0*/  LDG.E R23, desc[UR4][R8.64] ;  /* 0x0000000408177981 */ /* 0x000ea2000c1e1900 */
[----:B------:R-:W-:-:S04]  /*02e0*/  IMAD.WIDE R10, R2, 0x4, R20 ;  /* 0x00000004020a7825 */ /* 0x000fc800078e0214 */
[----:B------:R-:W-:-:S04]  /*02f0*/  IMAD.WIDE R18, R2, 0x4, R12 ;  /* 0x0000000402127825 */ /* 0x000fc800078e020c */
[----:B-1----:R-:W-:-:S04]  /*0300*/  IMAD.WIDE R14, R2, 0x4, R8 ;  /* 0x00000004020e7825 */ /* 0x002fc800078e0208 */
[----:B--2---:R-:W-:-:S05]  /*0310*/  FADD R23, R22, R23 ;  /* 0x0000001716177221 */ /* 0x004fca0000000000 */
        /* <DEDUP_REMOVED lines=8> */
[----:B------:R-:W3:Y:S04]  /*03a0*/  LDG.E R22, desc[UR4][R12.64] ;  /* 0x000000040c167981 */ /* 0x000ee8000c1e1900 */
[----:B0-----:R-:W3:Y:S01]  /*03b0*/  LDG.E R27, desc[UR4][R8.64] ;  /* 0x00000004081b7981 */ /* 0x001ee2000c1e1900 */
[----:B------:R-:W-:-:S04]  /*03c0*/  IMAD.WIDE R20, R2, 0x4, R16 ;  /* 0x0000000402147825 */ /* 0x000fc800078e0210 */
[----:B------:R-:W-:-:S04]  /*03d0*/  IMAD.WIDE R18, R2, 0x4, R12 ;  /* 0x0000000402127825 */ /* 0x000fc800078e020c */
[----:B-1----:R-:W-:-:S04]  /*03e0*/  IMAD.WIDE R10, R2, 0x4, R8 ;  /* 0x00000004020a7825 */ /* 0x002fc800078e0208 */
[----:B---3--:R-:W-:-:S05]  /*03f0*/  FADD R27, R22, R27 ;  /* 0x0000001b161b7221 */ /* 0x008fca0000000000 */
[----:B------:R0:W-:Y:S04]  /*0400*/  STG.E desc[UR4][R20.64], R27 ;  /* 0x0000001b14007986 */ /* 0x0001e8000c101904 */
[----:B------:R-:W3:Y:S04]  /*0410*/  LDG.E R22, desc[UR4][R18.64] ;  /* 0x0000000412167981 */ /* 0x000ee8000c1e1900 */
[----:B------:R-:W3:Y:S01]  /*0420*/  LDG.E R23, desc[UR4][R10.64] ;  /* 0x000000040a177981 */ /* 0x000ee2000c1e1900 */
[----:B------:R-:W-:-:S04]  /*0430*/  IMAD.WIDE R14, R2, 0x4, R20 ;  /* 0x00000004020e7825 */ /* 0x000fc800078e0214 */
[----:B------:R-:W-:-:S04]  /*0440*/  IMAD.WIDE R12, R2, 0x4, R18 ;  /* 0x00000004020c7825 */ /* 0x000fc800078e0212 */
[----:B------:R-:W-:-:S04]  /*0450*/  IMAD.WIDE R8, R2, 0x4, R10 ;  /* 0x0000000402087825 */ /* 0x000fc800078e020a */
[----:B---3--:R-:W-:-:S05]  /*0460*/  FADD R23, R22, R23 ;  /* 0x0000001716177221 */ /* 0x008fca0000000000 */
[----:B------:R1:W-:Y:S04]  /*0470*/  STG.E desc[UR4][R14.64], R23 ;  /* 0x000000170e007986 */ /* 0x0003e8000c101904 */
[----:B------:R-:W3:Y:S04]  /*0480*/  LDG.E R22, desc[UR4][R12.64] ;  /* 0x000000040c167981 */ /* 0x000ee8000c1e1900 */
[----:B--2---:R-:W3:Y:S01]  /*0490*/  LDG.E R25, desc[UR4][R8.64] ;  /* 0x0000000408197981 */ /* 0x004ee2000c1e1900 */
[----:B------:R-:W-:-:S04]  /*04a0*/  IMAD.WIDE R16, R2, 0x4, R14 ;  /* 0x0000000402107825 */ /* 0x000fc800078e020e */
[----:B------:R-:W-:-:S04]  /*04b0*/  IMAD.WIDE R18, R2, 0x4, R12 ;  /* 0x0000000402127825 */ /* 0x000fc800078e020c */
[----:B------:R-:W-:-:S04]  /*04c0*/  IMAD.WIDE R10, R2, 0x4, R8 ;  /* 0x00000004020a7825 */ /* 0x000fc800078e0208 */
[----:B---3--:R-:W-:-:S05]  /*04d0*/  FADD R25, R22, R25 ;  /* 0x0000001916197221 */ /* 0x008fca0000000000 */
[----:B------:R2:W-:Y:S04]  /*04e0*/  STG.E desc[UR4][R16.64], R25 ;  /* 0x0000001910007986 */ /* 0x0005e8000c101904 */
[----:B------:R-:W3:Y:S04]  /*04f0*/  LDG.E R22, desc[UR4][R18.64] ;  /* 0x0000000412167981 */ /* 0x000ee8000c1e1900 */
[----:B0-----:R-:W3:Y:S01]  /*0500*/  LDG.E R27, desc[UR4][R10.64] ;  /* 0x000000040a1b7981 */ /* 0x001ee2000c1e1900 */
[----:B------:R-:W-:-:S04]  /*0510*/  IMAD.WIDE R20, R2, 0x4, R16 ;  /* 0x0000000402147825 */ /* 0x000fc800078e0210 */
[----:B------:R-:W-:-:S04]  /*0520*/  IMAD.WIDE R12, R2, 0x4, R18 ;  /* 0x00000004020c7825 */ /* 0x000fc800078e0212 */
[----:B------:R-:W-:-:S04]  /*0530*/  IMAD.WIDE R8, R2, 0x4, R10 ;  /* 0x0000000402087825 */ /* 0x000fc800078e020a */
[----:B---3--:R-:W-:-:S05]  /*0540*/  FADD R27, R22, R27 ;  /* 0x0000001b161b7221 */ /* 0x008fca0000000000 */
[----:B------:R0:W-:Y:S04]  /*0550*/  STG.E desc[UR4][R20.64], R27 ;  /* 0x0000001b14007986 */ /* 0x0001e8000c101904 */
[----:B------:R-:W3:Y:S04]  /*0560*/  LDG.E R22, desc[UR4][R12.64] ;  /* 0x000000040c167981 */ /* 0x000ee8000c1e1900 */
[----:B-1----:R-:W3:Y:S01]  /*0570*/  LDG.E R23, desc[UR4][R8.64] ;  /* 0x0000000408177981 */ /* 0x002ee2000c1e1900 */
[----:B------:R-:W-:-:S04]  /*0580*/  IMAD.WIDE R14, R2, 0x4, R20 ;  /* 0x00000004020e7825 */ /* 0x000fc800078e0214 */
[----:B--2---:R-:W-:-:S04]  /*0590*/  IMAD.WIDE R16, R2, 0x4, R12 ;  /* 0x0000000402107825 */ /* 0x004fc800078e020c */
[----:B------:R-:W-:-:S04]  /*05a0*/  IMAD.WIDE R10, R2, 0x4, R8 ;  /* 0x00000004020a7825 */ /* 0x000fc800078e0208 */
[----:B---3--:R-:W-:-:S05]  /*05b0*/  FADD R23, R22, R23 ;  /* 0x0000001716177221 */ /* 0x008fca0000000000 */
        /* <DEDUP_REMOVED lines=11> */
[----:B-1----:R-:W-:-:S04]  /*0670*/  IMAD.WIDE R14, R2, 0x4, R12 ;  /* 0x00000004020e7825 */ /* 0x002fc800078e020c */
[----:B------:R-:W-:-:S04]  /*0680*/  IMAD.WIDE R10, R2, 0x4, R8 ;  /* 0x00000004020a7825 */ /* 0x000fc800078e0208 */
        /* <DEDUP_REMOVED lines=23> */
[----:B------:R-:W2:Y:S04]  /*0800*/  LDG.E R12, desc[UR4][R12.64] ;  /* 0x000000040c0c7981 */ /* 0x000ea8000c1e1900 */
[----:B------:R-:W2:Y:S01]  /*0810*/  LDG.E R9, desc[UR4][R8.64] ;  /* 0x0000000408097981 */ /* 0x000ea2000c1e1900 */
[----:B------:R-:W-:-:S04]  /*0820*/  IADD3 R4, PT, PT, R4, 0x10, RZ ;  /* 0x0000001004047810 */ /* 0x000fc80007ffe0ff */
[----:B------:R-:W-:Y:S01]  /*0830*/  ISETP.NE.AND P1, PT, R4, RZ, PT ;  /* 0x000000ff0400720c */ /* 0x000fe20003f25270 */
[C---:B-1----:R-:W-:Y:S01]  /*0840*/  IMAD.WIDE R16, R2.reuse, 0x4, R20 ;  /* 0x0000000402107825 */ /* 0x042fe200078e0214 */
[----:B------:R-:W-:-:S03]  /*0850*/  LEA R7, R2, R7, 0x4 ;  /* 0x0000000702077211 */ /* 0x000fc600078e20ff */
[----:B--2---:R-:W-:-:S05]  /*0860*/  FADD R19, R12, R9 ;  /* 0x000000090c137221 */ /* 0x004fca0000000000 */
[----:B------:R3:W-:Y:S03]  /*0870*/  STG.E desc[UR4][R16.64], R19 ;  /* 0x0000001310007986 */ /* 0x0007e6000c101904 */
[----:B------:R-:W-:Y:S05]  /*0880*/  @P1 BRA `(.L_x_2) ;  /* 0xfffffff800241947 */ /* 0x000fea000383ffff */
.L_x_1:
[----:B0-----:R-:W-:Y:S05]  /*0890*/  @!P0 EXIT ;  /* 0x000000000000894d */ /* 0x001fea0003800000 */
[----:B------:R-:W-:Y:S02]  /*08a0*/  ISETP.GE.U32.AND P0, PT, R6, 0x8, PT ;  /* 0x000000080600780c */ /* 0x000fe40003f06070 */
[----:B------:R-:W-:-:S04]  /*08b0*/  LOP3.LUT R4, R3, 0x7, RZ, 0xc0, !PT ;  /* 0x0000000703047812 */ /* 0x000fc800078ec0ff */
[----:B------:R-:W-:-:S07]  /*08c0*/  ISETP.NE.AND P1, PT, R4, RZ, PT ;  /* 0x000000ff0400720c */ /* 0x000fce0003f25270 */
[----:B------:R-:W-:Y:S06]  /*08d0*/  @!P0 BRA `(.L_x_3) ;  /* 0x0000000000f48947 */ /* 0x000fec0003800000 */
[----:B------:R-:W0:Y:S01]  /*08e0*/  LDC.64 R6, c[0x0][0x380] ;  /* 0x0000e000ff067b82 */ /* 0x000e220000000a00 */
[----:B------:R-:W-:-:S07]  /*08f0*/  IMAD R13, R0, R2, R5 ;  /* 0x00000002000d7224 */ /* 0x000fce00078e0205 */
[----:B------:R-:W1:Y:S08]  /*0900*/  LDC.64 R8, c[0x0][0x388] ;  /* 0x0000e200ff087b82 */ /* 0x000e700000000a00 */
[----:B------:R-:W2:Y:S01]  /*0910*/  LDC.64 R10, c[0x0][0x390] ;  /* 0x0000e400ff0a7b82 */ /* 0x000ea20000000a00 */
[----:B0-----:R-:W-:-:S05]  /*0920*/  IMAD.WIDE R6, R13, 0x4, R6 ;  /* 0x000000040d067825 */ /* 0x001fca00078e0206 */
[----:B------:R-:W3:Y:S01]  /*0930*/  LDG.E R12, desc[UR4][R6.64] ;  /* 0x00000004060c7981 */ /* 0x000ee2000c1e1900 */
[----:B-1----:R-:W-:-:S05]  /*0940*/  IMAD.WIDE R8, R13, 0x4, R8 ;  /* 0x000000040d087825 */ /* 0x002fca00078e0208 */
[----:B------:R-:W3:Y:S01]  /*0950*/  LDG.E R15, desc[UR4][R8.64] ;  /* 0x00000004080f7981 */ /* 0x000ee2000c1e1900 */
[----:B--2---:R-:W-:-:S04]  /*0960*/  IMAD.WIDE R10, R13, 0x4, R10 ;  /* 0x000000040d0a7825 */ /* 0x004fc800078e020a */
[----:B---3--:R-:W-:Y:S01]  /*0970*/  FADD R21, R12, R15 ;  /* 0x0000000f0c157221 */ /* 0x008fe20000000000 */
[----:B------:R-:W-:-:S04]  /*0980*/  IMAD.WIDE R12, R2, 0x4, R6 ;  /* 0x00000004020c7825 */ /* 0x000fc800078e0206 */
[C---:B------:R-:W-:Y:S01]  /*0990*/  IMAD.WIDE R14, R2.reuse, 0x4, R8 ;  /* 0x00000004020e7825 */ /* 0x040fe200078e0208 */
        /* <DEDUP_REMOVED lines=11> */
[----:B0-----:R-:W-:-:S04]  /*0a50*/  IMAD.WIDE R10, R2, 0x4, R6 ;  /* 0x00000004020a7825 */ /* 0x001fc800078e0206 */
[----:B------:R-:W-:-:S04]  /*0a60*/  IMAD.WIDE R12, R2, 0x4, R8 ;  /* 0x00000004020c7825 */ /* 0x000fc800078e0208 */
        /* <DEDUP_REMOVED lines=10> */
[----:B-1----:R-:W3:Y:S01]  /*0b10*/  LDG.E R23, desc[UR4][R8.64] ;  /* 0x0000000408177981 */ /* 0x002ee2000c1e1900 */
        /* <DEDUP_REMOVED lines=19> */
[----:B------:R-:W0:Y:S04]  /*0c50*/  LDG.E R10, desc[UR4][R10.64] ;  /* 0x000000040a0a7981 */ /* 0x000e28000c1e1900 */
[----:B------:R-:W0:Y:S01]  /*0c60*/  LDG.E R13, desc[UR4][R12.64] ;  /* 0x000000040c0d7981 */ /* 0x000e22000c1e1900 */
[----:B-1----:R-:W-:Y:S01]  /*0c70*/  IMAD.WIDE R16, R2, 0x4, R14 ;  /* 0x0000000402107825 */ /* 0x002fe200078e020e */
[----:B------:R-:W-:-:S03]  /*0c80*/  IADD3 R0, PT, PT, R0, 0x8, RZ ;  /* 0x0000000800007810 */ /* 0x000fc60007ffe0ff */
[----:B0-----:R-:W-:-:S05]  /*0c90*/  FADD R19, R10, R13 ;  /* 0x0000000d0a137221 */ /* 0x001fca0000000000 */
[----:B------:R2:W-:Y:S02]  /*0ca0*/  STG.E desc[UR4][R16.64], R19 ;  /* 0x0000001310007986 */ /* 0x0005e4000c101904 */
.L_x_3:
[----:B------:R-:W-:Y:S05]  /*0cb0*/  @!P1 EXIT ;  /* 0x000000000000994d */ /* 0x000fea0003800000 */
[----:B------:R-:W-:Y:S02]  /*0cc0*/  ISETP.GE.U32.AND P0, PT, R4, 0x4, PT ;  /* 0x000000040400780c */ /* 0x000fe40003f06070 */
[----:B------:R-:W-:-:S04]  /*0cd0*/  LOP3.LUT R3, R3, 0x3, RZ, 0xc0, !PT ;  /* 0x0000000303037812 */ /* 0x000fc800078ec0ff */
[----:B------:R-:W-:-:S07]  /*0ce0*/  ISETP.NE.AND P1, PT, R3, RZ, PT ;  /* 0x000000ff0300720c */ /* 0x000fce0003f25270 */
[----:B------:R-:W-:Y:S06]  /*0cf0*/  @!P0 BRA `(.L_x_4) ;  /* 0x0000000000848947 */ /* 0x000fec0003800000 */
[----:B------:R-:W0:Y:S01]  /*0d00*/  LDC.64 R6, c[0x0][0x380] ;  /* 0x0000e000ff067b82 */ /* 0x000e220000000a00 */
[----:B--2---:R-:W-:-:S07]  /*0d10*/  IMAD R15, R0, R2, R5 ;  /* 0x00000002000f7224 */ /* 0x004fce00078e0205 */
[----:B------:R-:W1:Y:S08]  /*0d20*/  LDC.64 R8, c[0x0][0x388] ;  /* 0x0000e200ff087b82 */ /* 0x000e700000000a00 */
[----:B------:R-:W2:Y:S01]  /*0d30*/  LDC.64 R10, c[0x0][0x390] ;  /* 0x0000e400ff0a7b82 */ /* 0x000ea20000000a00 */
[----:B0-----:R-:W-:-:S05]  /*0d40*/  IMAD.WIDE R6, R15, 0x4, R6 ;  /* 0x000000040f067825 */ /* 0x001fca00078e0206 */
[----:B------:R-:W3:Y:S01]  /*0d50*/  LDG.E R4, desc[UR4][R6.64] ;  /* 0x0000000406047981 */ /* 0x000ee2000c1e1900 */
[----:B-1----:R-:W-:-:S05]  /*0d60*/  IMAD.WIDE R8, R15, 0x4, R8 ;  /* 0x000000040f087825 */ /* 0x002fca00078e0208 */
[----:B------:R-:W3:Y:S01]  /*0d70*/  LDG.E R13, desc[UR4][R8.64] ;  /* 0x00000004080d7981 */ /* 0x000ee2000c1e1900 */
[----:B--2---:R-:W-:-:S04]  /*0d80*/  IMAD.WIDE R10, R15, 0x4, R10 ;  /* 0x000000040f0a7825 */ /* 0x004fc800078e020a */
[----:B------:R-:W-:-:S04]  /*0d90*/  IMAD.WIDE R14, R2, 0x4, R8 ;  /* 0x00000004020e7825 */ /* 0x000fc800078e0208 */
[----:B---3--:R-:W-:Y:S01]  /*0da0*/  FADD R21, R4, R13 ;  /* 0x0000000d04157221 */ /* 0x008fe20000000000 */
        /* <DEDUP_REMOVED lines=16> */
[----:B------:R-:W1:Y:S04]  /*0eb0*/  LDG.E R10, desc[UR4][R10.64] ;  /* 0x000000040a0a7981 */ /* 0x000e68000c1e1900 */
[----:B------:R-:W1:Y:S01]  /*0ec0*/  LDG.E R13, desc[UR4][R12.64] ;  /* 0x000000040c0d7981 */ /* 0x000e62000c1e1900 */
[----:B------:R-:W-:Y:S01]  /*0ed0*/  IMAD.WIDE R14, R2, 0x4, R18 ;  /* 0x00000004020e7825 */ /* 0x000fe200078e0212 */
[----:B------:R-:W-:-:S03]  /*0ee0*/  IADD3 R0, PT, PT, R0, 0x4, RZ ;  /* 0x0000000400007810 */ /* 0x000fc60007ffe0ff */
[----:B-1----:R-:W-:-:S05]  /*0ef0*/  FADD R17, R10, R13 ;  /* 0x0000000d0a117221 */ /* 0x002fca0000000000 */
[----:B------:R0:W-:Y:S02]  /*0f00*/  STG.E desc[UR4][R14.64], R17 ;  /* 0x000000110e007986 */ /* 0x0001e4000c101904 */
.L_x_4:
[----:B------:R-:W-:Y:S05]  /*0f10*/  @!P1 EXIT ;  /* 0x000000000000994d */ /* 0x000fea0003800000 */
[----:B------:R-:W1:Y:S01]  /*0f20*/  LDC.64 R6, c[0x0][0x390] ;  /* 0x0000e400ff067b82 */ /* 0x000e620000000a00 */
[----:B0-23--:R-:W-:Y:S01]  /*0f30*/  IMAD R17, R0, R2, R5 ;  /* 0x0000000200117224 */ /* 0x00dfe200078e0205 */
[----:B------:R-:W-:-:S06]  /*0f40*/  IADD3 R3, PT, PT, -R3, RZ, RZ ;  /* 0x000000ff03037210 */ /* 0x000fcc0007ffe1ff */
[----:B------:R-:W0:Y:S08]  /*0f50*/  LDC.64 R8, c[0x0][0x380] ;  /* 0x0000e000ff087b82 */ /* 0x000e300000000a00 */
[----:B------:R-:W2:Y:S02]  /*0f60*/  LDC.64 R10, c[0x0][0x388] ;  /* 0x0000e200ff0a7b82 */ /* 0x000ea40000000a00 */
.L_x_5:
[----:B0-----:R-:W-:-:S04]  /*0f70*/  IMAD.WIDE R4, R17, 0x4, R8 ;  /* 0x0000000411047825 */ /* 0x001fc800078e0208 */
[----:B--2---:R-:W-:Y:S02]  /*0f80*/  IMAD.WIDE R12, R17, 0x4, R10 ;  /* 0x00000004110c7825 */ /* 0x004fe400078e020a */
[----:B------:R-:W2:Y:S04]  /*0f90*/  LDG.E R4, desc[UR4][R4.64] ;  /* 0x0000000404047981 */ /* 0x000ea8000c1e1900 */
[----:B------:R-:W2:Y:S01]  /*0fa0*/  LDG.E R13, desc[UR4][R12.64] ;  /* 0x000000040c0d7981 */ /* 0x000ea2000c1e1900 */
[----:B------:R-:W-:Y:S01]  /*0fb0*/  IADD3 R3, PT, PT, R3, 0x1, RZ ;  /* 0x0000000103037810 */ /* 0x000fe20007ffe0ff */
[C---:B-1-3--:R-:W-:Y:S01]  /*0fc0*/  IMAD.WIDE R14, R17.reuse, 0x4, R6 ;  /* 0x00000004110e7825 */ /* 0x04afe200078e0206 */
[----:B------:R-:W-:Y:S02]  /*0fd0*/  IADD3 R17, PT, PT, R17, R2, RZ ;  /* 0x0000000211117210 */ /* 0x000fe40007ffe0ff */
[----:B------:R-:W-:Y:S01]  /*0fe0*/  ISETP.NE.AND P0, PT, R3, RZ, PT ;  /* 0x000000ff0300720c */ /* 0x000fe20003f05270 */
[----:B--2---:R-:W-:-:S05]  /*0ff0*/  FADD R19, R4, R13 ;  /* 0x0000000d04137221 */ /* 0x004fca0000000000 */
[----:B------:R3:W-:Y:S07]  /*1000*/  STG.E desc[UR4][R14.64], R19 ;  /* 0x000000130e007986 */ /* 0x0007ee000c101904 */
[----:B------:R-:W-:Y:S05]  /*1010*/  @P0 BRA `(.L_x_5) ;  /* 0xfffffffc00d40947 */ /* 0x000fea000383ffff */
[----:B------:R-:W-:Y:S05]  /*1020*/  EXIT ;  /* 0x000000000000794d */ /* 0x000fea0003800000 */
.L_x_6:
        /* <DEDUP_REMOVED lines=13> */
.L_x_25:


//--------------------- .text._Z16sumMatrixOnGPU2DPfS_S_ii --------------------------
	.section	.text._Z16sumMatrixOnGPU2DPfS_S_ii,"ax",@progbits
	.align	128
        .global         _Z16sumMatrixOnGPU2DPfS_S_ii
        .type           _Z16sumMatrixOnGPU2DPfS_S_ii,@function
        .size           _Z16sumMatrixOnGPU2DPfS_S_ii,(.L_x_26 - _Z16sumMatrixOnGPU2DPfS_S_ii)
        .other          _Z16sumMatrixOnGPU2DPfS_S_ii,@"STO_CUDA_ENTRY STV_DEFAULT"
_Z16sumMatrixOnGPU2DPfS_S_ii:
.text._Z16sumMatrixOnGPU2DPfS_S_ii:
[----:B------:R-:W-:Y:S01]  /*0000*/  LDC R1, c[0x0][0x37c] ;  /* 0x0000df00ff017b82 */ /* 0x000fe20000000800 */
[----:B------:R-:W0:Y:S07]  /*0010*/  S2R R3, SR_TID.Y ;  /* 0x0000000000037919 */ /* 0x000e2e0000002200 */
[----:B------:R-:W1:Y:S01]  /*0020*/  LDC R5, c[0x0][0x360] ;  /* 0x0000d800ff057b82 */ /* 0x000e620000000800 */
[----:B------:R-:W2:Y:S01]  /*0030*/  LDCU.64 UR6, c[0x0][0x398] ;  /* 0x00007300ff0677ac */ /* 0x000ea20008000a00 */
[----:B------:R-:W1:Y:S06]  /*0040*/  S2R R0, SR_TID.X ;  /* 0x0000000000007919 */ /* 0x000e6c0000002100 */
[----:B------:R-:W0:Y:S08]  /*0050*/  S2UR UR5, SR_CTAID.Y ;  /* 0x00000000000579c3 */ /* 0x000e300000002600 */
[----:B------:R-:W0:Y:S08]  /*0060*/  LDC R2, c[0x0][0x364] ;  /* 0x0000d900ff027b82 */ /* 0x000e300000000800 */
[----:B------:R-:W1:Y:S01]  /*0070*/  S2UR UR4, SR_CTAID.X ;  /* 0x00000000000479c3 */ /* 0x000e620000002500 */
[----:B0-----:R-:W-:-:S05]  /*0080*/  IMAD R3, R2, UR5, R3 ;  /* 0x0000000502037c24 */ /* 0x001fca000f8e0203 */
[----:B--2---:R-:W-:Y:S01]  /*0090*/  ISETP.GE.U32.AND P0, PT, R3, UR7, PT ;  /* 0x0000000703007c0c */ /* 0x004fe2000bf06070 */
[----:B-1----:R-:W-:-:S04]  /*00a0*/  IMAD R0, R5, UR4, R0 ;  /* 0x0000000405007c24 */ /* 0x002fc8000f8e0200 */
[----:B------:R-:W-:Y:S01]  /*00b0*/  IMAD R9, R3, UR6, R0 ;  /* 0x0000000603097c24 */ /* 0x000fe2000f8e0200 */
[----:B------:R-:W-:-:S13]  /*00c0*/  ISETP.GE.U32.OR P0, PT, R0, UR6, P0 ;  /* 0x0000000600007c0c */ /* 0x000fda0008706470 */
[----:B------:R-:W-:Y:S05]  /*00d0*/  @P0 EXIT ;  /* 0x000000000000094d */ /* 0x000fea0003800000 */
[----:B------:R-:W0:Y:S01]  /*00e0*/  LDC.64 R2, c[0x0][0x380] ;  /* 0x0000e000ff027b82 */ /* 0x000e220000000a00 */
[----:B------:R-:W1:Y:S07]  /*00f0*/  LDCU.64 UR4, c[0x0][0x358] ;  /* 0x00006b00ff0477ac */ /* 0x000e6e0008000a00 */
        /* <DEDUP_REMOVED lines=10> */
.L_x_7:
        /* <DEDUP_REMOVED lines=14> */
.L_x_26:


//--------------------- .text._Z14initialDataGPUPfii --------------------------
	.section	.text._Z14initialDataGPUPfii,"ax",@progbits
	.align	128
        .global         _Z14initialDataGPUPfii
        .type           _Z14initialDataGPUPfii,@function
        .size           _Z14initialDataGPUPfii,(.L_x_23 - _Z14initialDataGPUPfii)
        .other          _Z14initialDataGPUPfii,@"STO_CUDA_ENTRY STV_DEFAULT"
_Z14initialDataGPUPfii:
.text._Z14initialDataGPUPfii:
[----:B------:R-:W-:Y:S01]  /*0000*/  LDC R1, c[0x0][0x37c] ;  /* 0x0000df00ff017b82 */ /* 0x000fe20000000800 */
[----:B------:R-:W0:Y:S07]  /*0010*/  S2R R2, SR_TID.X ;  /* 0x0000000000027919 */ /* 0x000e2e0000002100 */
[----:B------:R-:W0:Y:S01]  /*0020*/  S2UR UR4, SR_CTAID.X ;  /* 0x00000000000479c3 */ /* 0x000e220000002500 */
[----:B------:R-:W1:Y:S01]  /*0030*/  LDCU.64 UR6, c[0x0][0x388] ;  /* 0x00007100ff0677ac */ /* 0x000e620008000a00 */
[----:B------:R-:W2:Y:S06]  /*0040*/  S2R R0, SR_TID.Y ;  /* 0x0000000000007919 */ /* 0x000eac0000002200 */
[----:B------:R-:W0:Y:S08]  /*0050*/  LDC R3, c[0x0][0x360] ;  /* 0x0000d800ff037b82 */ /* 0x000e300000000800 */
[----:B------:R-:W2:Y:S08]  /*0060*/  S2UR UR5, SR_CTAID.Y ;  /* 0x00000000000579c3 */ /* 0x000eb00000002600 */
[----:B------:R-:W2:Y:S01]  /*0070*/  LDC R5, c[0x0][0x364] ;  /* 0x0000d900ff057b82 */ /* 0x000ea20000000800 */
[----:B0-----:R-:W-:Y:S01]  /*0080*/  IMAD R2, R3, UR4, R2 ;  /* 0x0000000403027c24 */ /* 0x001fe2000f8e0202 */
[----:B-1----:R-:W-:Y:S01]  /*0090*/  UIMAD UR4, UR6, UR7, URZ ;  /* 0x00000007060472a4 */ /* 0x002fe2000f8e02ff */
[----:B--2---:R-:W-:-:S04]  /*00a0*/  IMAD R3, R5, UR5, R0 ;  /* 0x0000000505037c24 */ /* 0x004fc8000f8e0200 */
[----:B------:R-:W-:-:S05]  /*00b0*/  IMAD R2, R3, UR6, R2 ;  /* 0x0000000603027c24 */ /* 0x000fca000f8e0202 */
[----:B------:R-:W-:-:S13]  /*00c0*/  ISETP.GE.U32.AND P0, PT, R2, UR4, PT ;  /* 0x0000000402007c0c */ /* 0x000fda000bf06070 */
[----:B------:R-:W-:Y:S05]  /*00d0*/  @P0 EXIT ;  /* 0x000000000000094d */ /* 0x000fea0003800000 */
[----:B------:R-:W-:Y:S01]  /*00e0*/  IMAD R0, R2, UR4, RZ ;  /* 0x0000000402007c24 */ /* 0x000fe2000f8e02ff */
[----:B------:R-:W0:Y:S01]  /*00f0*/  LDCU.64 UR6, c[0x0][0x358] ;  /* 0x00006b00ff0677ac */ /* 0x000e220008000a00 */
[----:B------:R-:W-:Y:S01]  /*0100*/  IMAD.MOV.U32 R4, RZ, RZ, 0x3dcccccd ;  /* 0x3dcccccdff047424 */ /* 0x000fe200078e00ff */
[----:B------:R-:W-:Y:S01]  /*0110*/  BSSY.RECONVERGENT B1, `(.L_x_8) ;  /* 0x000000c000017945 */ /* 0x000fe20003800200 */
[----:B------:R-:W-:Y:S01]  /*0120*/  IMAD.MOV.U32 R3, RZ, RZ, 0x41200000 ;  /* 0x41200000ff037424 */ /* 0x000fe200078e00ff */
[----:B------:R-:W-:-:S03]  /*0130*/  I2FP.F32.U32 R0, R0 ;  /* 0x0000000000007245 */ /* 0x000fc60000201000 */
[----:B------:R-:W-:Y:S01]  /*0140*/  FFMA R3, R4, -R3, 1 ;  /* 0x3f80000004037423 */ /* 0x000fe20000000803 */
[----:B------:R-:W1:Y:S03]  /*0150*/  FCHK P0, R0, 10 ;  /* 0x4120000000007902 */ /* 0x000e660000000000 */
[----:B------:R-:W-:-:S04]  /*0160*/  FFMA R3, R3, R4, 0.10000000149011611938 ;  /* 0x3dcccccd03037423 */ /* 0x000fc80000000004 */
[----:B------:R-:W-:-:S04]  /*0170*/  FFMA R4, R0, R3, RZ ;  /* 0x0000000300047223 */ /* 0x000fc800000000ff */
[----:B------:R-:W-:-:S04]  /*0180*/  FFMA R5, R4, -10, R0 ;  /* 0xc120000004057823 */ /* 0x000fc80000000000 */
[----:B------:R-:W-:Y:S01]  /*0190*/  FFMA R7, R3, R5, R4 ;  /* 0x0000000503077223 */ /* 0x000fe20000000004 */
[----:B01----:R-:W-:Y:S06]  /*01a0*/  @!P0 BRA `(.L_x_9) ;  /* 0x0000000000088947 */ /* 0x003fec0003800000 */
[----:B------:R-:W-:-:S07]  /*01b0*/  MOV R4, 0x1d0 ;  /* 0x000001d000047802 */ /* 0x000fce0000000f00 */
[----:B------:R-:W-:Y:S05]  /*01c0*/  CALL.REL.NOINC `($__internal_0_$__cuda_sm3x_div_rn_noftz_f32_slowpath) ;  /* 0x0000000000147944 */ /* 0x000fea0003c00000 */
.L_x_9:
[----:B------:R-:W-:Y:S05]  /*01d0*/  BSYNC.RECONVERGENT B1 ;  /* 0x0000000000017941 */ /* 0x000fea0003800200 */
.L_x_8:
[----:B------:R-:W0:Y:S02]  /*01e0*/  LDC.64 R4, c[0x0][0x380] ;  /* 0x0000e000ff047b82 */ /* 0x000e240000000a00 */
[----:B0-----:R-:W-:-:S05]  /*01f0*/  IMAD.WIDE.U32 R2, R2, 0x4, R4 ;  /* 0x0000000402027825 */ /* 0x001fca00078e0004 */
[----:B------:R-:W-:Y:S01]  /*0200*/  STG.E desc[UR6][R2.64], R7 ;  /* 0x0000000702007986 */ /* 0x000fe2000c101906 */
[----:B------:R-:W-:Y:S05]  /*0210*/  EXIT ;  /* 0x000000000000794d */ /* 0x000fea0003800000 */
        .weak           $__internal_0_$__cuda_sm3x_div_rn_noftz_f32_slowpath
        .type           $__internal_0_$__cuda_sm3x_div_rn_noftz_f32_slowpath,@function
        .size           $__internal_0_$__cuda_sm3x_div_rn_noftz_f32_slowpath,(.L_x_23 - $__internal_0_$__cuda_sm3x_div_rn_noftz_f32_slowpath)
$__internal_0_$__cuda_sm3x_div_rn_noftz_f32_slowpath:
[--C-:B------:R-:W-:Y:S01]  /*0220*/  SHF.R.U32.HI R3, RZ, 0x17, R0.reuse ;  /* 0x00000017ff037819 */ /* 0x100fe20000011600 */
[----:B------:R-:W-:Y:S04]  /*0230*/  BSSY.RECONVERGENT B0, `(.L_x_10) ;  /* 0x000005c000007945 */ /* 0x000fe80003800200 */
[----:B------:R-:W-:Y:S01]  /*0240*/  BSSY.RELIABLE B2, `(.L_x_11) ;  /* 0x000001a000027945 */ /* 0x000fe20003800100 */
[----:B------:R-:W-:Y:S01]  /*0250*/  IMAD.MOV.U32 R5, RZ, RZ, R0 ;  /* 0x000000ffff057224 */ /* 0x000fe200078e0000 */
[----:B------:R-:W-:-:S05]  /*0260*/  LOP3.LUT R3, R3, 0xff, RZ, 0xc0, !PT ;  /* 0x000000ff03037812 */ /* 0x000fca00078ec0ff */
[----:B------:R-:W-:-:S05]  /*0270*/  VIADD R7, R3, 0xffffffff ;  /* 0xffffffff03077836 */ /* 0x000fca0000000000 */
[----:B------:R-:W-:-:S13]  /*0280*/  ISETP.GT.U32.OR P0, PT, R7, 0xfd, !PT ;  /* 0x000000fd0700780c */ /* 0x000fda0007f04470 */
[----:B------:R-:W-:Y:S01]  /*0290*/  @!P0 IMAD.MOV.U32 R6, RZ, RZ, RZ ;  /* 0x000000ffff068224 */ /* 0x000fe200078e00ff */
[----:B------:R-:W-:Y:S06]  /*02a0*/  @!P0 BRA `(.L_x_12) ;  /* 0x00000000004c8947 */ /* 0x000fec0003800000 */
[----:B------:R-:W-:-:S13]  /*02b0*/  FSETP.GTU.FTZ.AND P0, PT, |R0|, +INF , PT ;  /* 0x7f8000000000780b */ /* 0x000fda0003f1c200 */
[----:B------:R-:W-:Y:S05]  /*02c0*/  @P0 BREAK.RELIABLE B2 ;  /* 0x0000000000020942 */ /* 0x000fea0003800100 */
[----:B------:R-:W-:Y:S05]  /*02d0*/  @P0 BRA `(.L_x_13) ;  /* 0x0000000400400947 */ /* 0x000fea0003800000 */
[----:B------:R-:W-:-:S05]  /*02e0*/  IMAD.MOV.U32 R6, RZ, RZ, 0x41200000 ;  /* 0x41200000ff067424 */ /* 0x000fca00078e00ff */
[----:B------:R-:W-:-:S13]  /*02f0*/  LOP3.LUT P0, RZ, R6, 0x7fffffff, R5, 0xc8, !PT ;  /* 0x7fffffff06ff7812 */ /* 0x000fda000780c805 */
[----:B------:R-:W-:Y:S05]  /*0300*/  @!P0 BREAK.RELIABLE B2 ;  /* 0x0000000000028942 */ /* 0x000fea0003800100 */
[----:B------:R-:W-:Y:S05]  /*0310*/  @!P0 BRA `(.L_x_14) ;  /* 0x0000000400288947 */ /* 0x000fea0003800000 */
[----:B------:R-:W-:-:S13]  /*0320*/  LOP3.LUT P0, RZ, R5, 0x7fffffff, RZ, 0xc0, !PT ;  /* 0x7fffffff05ff7812 */ /* 0x000fda000780c0ff */
[----:B------:R-:W-:Y:S05]  /*0330*/  @!P0 BREAK.RELIABLE B2 ;  /* 0x0000000000028942 */ /* 0x000fea0003800100 */
[----:B------:R-:W-:Y:S05]  /*0340*/  @!P0 BRA `(.L_x_15) ;  /* 0x0000000400148947 */ /* 0x000fea0003800000 */
[----:B------:R-:W-:Y:S02]  /*0350*/  FSETP.NEU.FTZ.AND P0, PT, |R0|, +INF , PT ;  /* 0x7f8000000000780b */ /* 0x000fe40003f1d200 */
[----:B------:R-:W-:-:S04]  /*0360*/  LOP3.LUT P1, RZ, R6, 0x7fffffff, RZ, 0xc0, !PT ;  /* 0x7fffffff06ff7812 */ /* 0x000fc8000782c0ff */
[----:B------:R-:W-:-:S13]  /*0370*/  PLOP3.LUT P0, PT, P0, P1, PT, 0x2f, 0xf2 ;  /* 0x0000000000f2781c */ /* 0x000fda0000702577 */
[----:B------:R-:W-:Y:S05]  /*0380*/  @P0 BREAK.RELIABLE B2 ;  /* 0x0000000000020942 */ /* 0x000fea0003800100 */
[----:B------:R-:W-:Y:S05]  /*0390*/  @P0 BRA `(.L_x_16) ;  /* 0x0000000000f40947 */ /* 0x000fea0003800000 */
[----:B------:R-:W-:-:S13]  /*03a0*/  ISETP.GE.AND P0, PT, R7, RZ, PT ;  /* 0x000000ff0700720c */ /* 0x000fda0003f06270 */
[----:B------:R-:W-:Y:S02]  /*03b0*/  @P0 IMAD.MOV.U32 R6, RZ, RZ, RZ ;  /* 0x000000ffff060224 */ /* 0x000fe400078e00ff */
[----:B------:R-:W-:Y:S01]  /*03c0*/  @!P0 FFMA R5, R0, 1.84467440737095516160e+19, RZ ;  /* 0x5f80000000058823 */ /* 0x000fe200000000ff */
[----:B------:R-:W-:-:S07]  /*03d0*/  @!P0 IMAD.MOV.U32 R6, RZ, RZ, -0x40 ;  /* 0xffffffc0ff068424 */ /* 0x000fce00078e00ff */
.L_x_12:
[----:B------:R-:W-:Y:S05]  /*03e0*/  BSYNC.RELIABLE B2 ;  /* 0x0000000000027941 */ /* 0x000fea0003800100 */
.L_x_11:
[----:B------:R-:W-:Y:S01]  /*03f0*/  UMOV UR4, 0x41200000 ;  /* 0x4120000000047882 */ /* 0x000fe20000000000 */
[----:B------:R-:W-:Y:S01]  /*0400*/  VIADD R3, R3, 0xffffff81 ;  /* 0xffffff8103037836 */ /* 0x000fe20000000000 */
[----:B------:R-:W-:Y:S01]  /*0410*/  UIADD3 UR4, UPT, UPT, UR4, -0x1800000, URZ ;  /* 0xfe80000004047890 */ /* 0x000fe2000fffe0ff */
[----:B------:R-:W-:Y:S02]  /*0420*/  BSSY.RECONVERGENT B2, `(.L_x_17) ;  /* 0x0000033000027945 */ /* 0x000fe40003800200 */
[----:B------:R-:W-:Y:S01]  /*0430*/  IMAD R0, R3, -0x800000, R5 ;  /* 0xff80000003007824 */ /* 0x000fe200078e0205 */
[----:B------:R-:W-:Y:S02]  /*0440*/  IADD3 R6, PT, PT, R6, -0x3, R3 ;  /* 0xfffffffd06067810 */ /* 0x000fe40007ffe003 */
[----:B------:R-:W-:-:S03]  /*0450*/  FADD.FTZ R9, -RZ, -UR4 ;  /* 0x80000004ff097e21 */ /* 0x000fc60008010100 */
[----:B------:R-:W0:Y:S02]  /*0460*/  MUFU.RCP R7, UR4 ;  /* 0x0000000400077d08 */ /* 0x000e240008001000 */
[----:B0-----:R-:W-:-:S04]  /*0470*/  FFMA R8, R7, R9, 1 ;  /* 0x3f80000007087423 */ /* 0x001fc80000000009 */
[----:B------:R-:W-:-:S04]  /*0480*/  FFMA R7, R7, R8, R7 ;  /* 0x0000000807077223 */ /* 0x000fc80000000007 */
[----:B------:R-:W-:-:S04]  /*0490*/  FFMA R8, R0, R7, RZ ;  /* 0x0000000700087223 */ /* 0x000fc800000000ff */
[----:B------:R-:W-:-:S04]  /*04a0*/  FFMA R5, R9, R8, R0 ;  /* 0x0000000809057223 */ /* 0x000fc80000000000 */
[----:B------:R-:W-:-:S04]  /*04b0*/  FFMA R8, R7, R5, R8 ;  /* 0x0000000507087223 */ /* 0x000fc80000000008 */
[----:B------:R-:W-:-:S04]  /*04c0*/  FFMA R9, R9, R8, R0 ;  /* 0x0000000809097223 */ /* 0x000fc80000000000 */
[----:B------:R-:W-:-:S05]  /*04d0*/  FFMA R5, R7, R9, R8 ;  /* 0x0000000907057223 */ /* 0x000fca0000000008 */
[----:B------:R-:W-:-:S04]  /*04e0*/  SHF.R.U32.HI R0, RZ, 0x17, R5 ;  /* 0x00000017ff007819 */ /* 0x000fc80000011605 */
[----:B------:R-:W-:-:S05]  /*04f0*/  LOP3.LUT R0, R0, 0xff, RZ, 0xc0, !PT ;  /* 0x000000ff00007812 */ /* 0x000fca00078ec0ff */
[----:B------:R-:W-:-:S04]  /*0500*/  IMAD.IADD R10, R0, 0x1, R6 ;  /* 0x00000001000a7824 */ /* 0x000fc800078e0206 */
[----:B------:R-:W-:-:S05]  /*0510*/  VIADD R0, R10, 0xffffffff ;  /* 0xffffffff0a007836 */ /* 0x000fca0000000000 */
[----:B------:R-:W-:-:S13]  /*0520*/  ISETP.GE.U32.AND P0, PT, R0, 0xfe, PT ;  /* 0x000000fe0000780c */ /* 0x000fda0003f06070 */
[----:B------:R-:W-:Y:S05]  /*0530*/  @!P0 BRA `(.L_x_18) ;  /* 0x0000000000808947 */ /* 0x000fea0003800000 */
[----:B------:R-:W-:-:S13]  /*0540*/  ISETP.GT.AND P0, PT, R10, 0xfe, PT ;  /* 0x000000fe0a00780c */ /* 0x000fda0003f04270 */
[----:B------:R-:W-:Y:S05]  /*0550*/  @P0 BRA `(.L_x_19) ;  /* 0x00000000006c0947 */ /* 0x000fea0003800000 */
[----:B------:R-:W-:-:S13]  /*0560*/  ISETP.GE.AND P0, PT, R10, 0x1, PT ;  /* 0x000000010a00780c */ /* 0x000fda0003f06270 */
[----:B------:R-:W-:Y:S05]  /*0570*/  @P0 BRA `(.L_x_20) ;  /* 0x0000000000740947 */ /* 0x000fea0003800000 */
[----:B------:R-:W-:Y:S02]  /*0580*/  ISETP.GE.AND P0, PT, R10, -0x18, PT ;  /* 0xffffffe80a00780c */ /* 0x000fe40003f06270 */
[----:B------:R-:W-:-:S11]  /*0590*/  LOP3.LUT R5, R5, 0x80000000, RZ, 0xc0, !PT ;  /* 0x8000000005057812 */ /* 0x000fd600078ec0ff */
[----:B------:R-:W-:Y:S05]  /*05a0*/  @!P0 BRA `(.L_x_20) ;  /* 0x0000000000688947 */ /* 0x000fea0003800000 */
[CCC-:B------:R-:W-:Y:S01]  /*05b0*/  FFMA.RZ R0, R7.reuse, R9.reuse, R8.reuse ;  /* 0x0000000907007223 */ /* 0x1c0fe2000000c008 */
[C---:B------:R-:W-:Y:S01]  /*05c0*/  VIADD R6, R10.reuse, 0x20 ;  /* 0x000000200a067836 */ /* 0x040fe20000000000 */
[C---:B------:R-:W-:Y:S02]  /*05d0*/  ISETP.NE.AND P2, PT, R10.reuse, RZ, PT ;  /* 0x000000ff0a00720c */ /* 0x040fe40003f45270 */
[----:B------:R-:W-:Y:S02]  /*05e0*/  ISETP.NE.AND P1, PT, R10, RZ, PT ;  /* 0x000000ff0a00720c */ /* 0x000fe40003f25270 */
[----:B------:R-:W-:Y:S01]  /*05f0*/  LOP3.LUT R3, R0, 0x7fffff, RZ, 0xc0, !PT ;  /* 0x007fffff00037812 */ /* 0x000fe200078ec0ff */
[CCC-:B------:R-:W-:Y:S01]  /*0600*/  FFMA.RP R0, R7.reuse, R9.reuse, R8.reuse ;  /* 0x0000000907007223 */ /* 0x1c0fe20000008008 */
[----:B------:R-:W-:Y:S01]  /*0610*/  FFMA.RM R7, R7, R9, R8 ;  /* 0x0000000907077223 */ /* 0x000fe20000004008 */
[----:B------:R-:W-:Y:S01]  /*0620*/  IMAD.MOV R8, RZ, RZ, -R10 ;  /* 0x000000ffff087224 */ /* 0x000fe200078e0a0a */
[----:B------:R-:W-:-:S03]  /*0630*/  LOP3.LUT R3, R3, 0x800000, RZ, 0xfc, !PT ;  /* 0x0080000003037812 */ /* 0x000fc600078efcff */
[----:B------:R-:W-:Y:S02]  /*0640*/  FSETP.NEU.FTZ.AND P0, PT, R0, R7, PT ;  /* 0x000000070000720b */ /* 0x000fe40003f1d000 */
[----:B------:R-:W-:Y:S02]  /*0650*/  SHF.L.U32 R6, R3, R6, RZ ;  /* 0x0000000603067219 */ /* 0x000fe400000006ff */
[----:B------:R-:W-:Y:S02]  /*0660*/  SEL R0, R8, RZ, P2 ;  /* 0x000000ff08007207 */ /* 0x000fe40001000000 */
[----:B------:R-:W-:Y:S02]  /*0670*/  ISETP.NE.AND P1, PT, R6, RZ, P1 ;  /* 0x000000ff0600720c */ /* 0x000fe40000f25270 */
[----:B------:R-:W-:Y:S02]  /*0680*/  SHF.R.U32.HI R0, RZ, R0, R3 ;  /* 0x00000000ff007219 */ /* 0x000fe40000011603 */
[----:B------:R-:W-:-:S02]  /*0690*/  PLOP3.LUT P0, PT, P0, P1, PT, 0xf8, 0x8f ;  /* 0x00000000008f781c */ /* 0x000fc40000703f70 */
[----:B------:R-:W-:Y:S02]  /*06a0*/  SHF.R.U32.HI R6, RZ, 0x1, R0 ;  /* 0x00000001ff067819 */ /* 0x000fe40000011600 */
[----:B------:R-:W-:-:S04]  /*06b0*/  SEL R3, RZ, 0x1, !P0 ;  /* 0x00000001ff037807 */ /* 0x000fc80004000000 */
[----:B------:R-:W-:-:S04]  /*06c0*/  LOP3.LUT R3, R3, 0x1, R6, 0xf8, !PT ;  /* 0x0000000103037812 */ /* 0x000fc800078ef806 */
[----:B------:R-:W-:-:S05]  /*06d0*/  LOP3.LUT R3, R3, R0, RZ, 0xc0, !PT ;  /* 0x0000000003037212 */ /* 0x000fca00078ec0ff */
[----:B------:R-:W-:-:S05]  /*06e0*/  IMAD.IADD R6, R6, 0x1, R3 ;  /* 0x0000000106067824 */ /* 0x000fca00078e0203 */
[----:B------:R-:W-:Y:S01]  /*06f0*/  LOP3.LUT R5, R6, R5, RZ, 0xfc, !PT ;  /* 0x0000000506057212 */ /* 0x000fe200078efcff */
[----:B------:R-:W-:Y:S06]  /*0700*/  BRA `(.L_x_20) ;  /* 0x0000000000107947 */ /* 0x000fec0003800000 */
.L_x_19:
[----:B------:R-:W-:-:S04]  /*0710*/  LOP3.LUT R5, R5, 0x80000000, RZ, 0xc0, !PT ;  /* 0x8000000005057812 */ /* 0x000fc800078ec0ff */
[----:B------:R-:W-:Y:S01]  /*0720*/  LOP3.LUT R5, R5, 0x7f800000, RZ, 0xfc, !PT ;  /* 0x7f80000005057812 */ /* 0x000fe200078efcff */
[----:B------:R-:W-:Y:S06]  /*0730*/  BRA `(.L_x_20) ;  /* 0x0000000000047947 */ /* 0x000fec0003800000 */
.L_x_18:
[----:B------:R-:W-:-:S07]  /*0740*/  IMAD R5, R6, 0x800000, R5 ;  /* 0x0080000006057824 */ /* 0x000fce00078e0205 */
.L_x_20:
[----:B------:R-:W-:Y:S05]  /*0750*/  BSYNC.RECONVERGENT B2 ;  /* 0x0000000000027941 */ /* 0x000fea0003800200 */
.L_x_17:
[----:B------:R-:W-:Y:S05]  /*0760*/  BRA `(.L_x_21) ;  /* 0x0000000000207947 */ /* 0x000fea0003800000 */
.L_x_16:
[----:B------:R-:W-:-:S04]  /*0770*/  LOP3.LUT R5, R6, 0x80000000, R5, 0x48, !PT ;  /* 0x8000000006057812 */ /* 0x000fc800078e4805 */
[----:B------:R-:W-:Y:S01]  /*0780*/  LOP3.LUT R5, R5, 0x7f800000, RZ, 0xfc, !PT ;  /* 0x7f80000005057812 */ /* 0x000fe200078efcff */
[----:B------:R-:W-:Y:S06]  /*0790*/  BRA `(.L_x_21) ;  /* 0x0000000000147947 */ /* 0x000fec0003800000 */
.L_x_15:
[----:B------:R-:W-:Y:S01]  /*07a0*/  LOP3.LUT R5, R6, 0x80000000, R5, 0x48, !PT ;  /* 0x8000000006057812 */ /* 0x000fe200078e4805 */
[----:B------:R-:W-:Y:S06]  /*07b0*/  BRA `(.L_x_21) ;  /* 0x00000000000c7947 */ /* 0x000fec0003800000 */
.L_x_14:
[----:B------:R-:W0:Y:S01]  /*07c0*/  MUFU.RSQ R5, -QNAN ;  /* 0xffc0000000057908 */ /* 0x000e220000001400 */
[----:B------:R-:W-:Y:S05]  /*07d0*/  BRA `(.L_x_21) ;  /* 0x0000000000047947 */ /* 0x000fea0003800000 */
.L_x_13:
[----:B------:R-:W-:-:S07]  /*07e0*/  FADD.FTZ R5, R0, 10 ;  /* 0x4120000000057421 */ /* 0x000fce0000010000 */
.L_x_21:
[----:B------:R-:W-:Y:S05]  /*07f0*/  BSYNC.RECONVERGENT B0 ;  /* 0x0000000000007941 */ /* 0x000fea0003800200 */
.L_x_10:
[----:B0-----:R-:W-:Y:S02]  /*0800*/  IMAD.MOV.U32 R7, RZ, RZ, R5 ;  /* 0x000000ffff077224 */ /* 0x001fe400078e0005 */
[----:B------:R-:W-:-:S04]  /*0810*/  IMAD.MOV.U32 R5, RZ, RZ, 0x0 ;  /* 0x00000000ff057424 */ /* 0x000fc800078e00ff */
[----:B------:R-:W-:Y:S05]  /*0820*/  RET.REL.NODEC R4 `(_Z14initialDataGPUPfii) ;  /* 0xfffffff404f47950 */ /* 0x000fea0003c3ffff */
.L_x_22:
        /* <DEDUP_REMOVED lines=13> */
.L_x_23:


//--------------------- .nv.shared.reserved.0     --------------------------
	.section	.nv.shared.reserved.0,"aw",@nobits
	.weak		__nv_reservedSMEM_offset_0_alias
	.size		__nv_reservedSMEM_offset_0_alias, 0, 64
	.other		__nv_reservedSMEM_offset_0_alias,@"STO_CUDA_RESERVED_SHARED STV_DEFAULT"
__nv_reservedSMEM_offset_0_alias:
	.zero		0
	.zero		64


//--------------------- .nv.constant0._Z17sumMatrixOnGPUMixPfS_S_ii --------------------------
	.section	.nv.constant0._Z17sumMatrixOnGPUMixPfS_S_ii,"a",@progbits
	.sectionflags	@""
	.align	4
.nv.constant0._Z17sumMatrixOnGPUMixPfS_S_ii:
	.zero		928


//--------------------- .nv.constant0._Z16sumMatrixOnGPU1DPfS_S_ii --------------------------
	.section	.nv.constant0._Z16sumMatrixOnGPU1DPfS_S_ii,"a",@progbits
	.sectionflags	@""
	.align	4
.nv.constant0._Z16sumMatrixOnGPU1DPfS_S_ii:
	.zero		928


//--------------------- .nv.constant0._Z16sumMatrixOnGPU2DPfS_S_ii --------------------------
	.section	.nv.constant0._Z16sumMatrixOnGPU2DPfS_S_ii,"a",@progbits
	.sectionflags	@""
	.align	4
.nv.constant0._Z16sumMatrixOnGPU2DPfS_S_ii:
	.zero		928


//--------------------- .nv.constant0._Z14initialDataGPUPfii --------------------------
	.section	.nv.constant0._Z14initialDataGPUPfii,"a",@progbits
	.sectionflags	@""
	.align	4
.nv.constant0._Z14initialDataGPUPfii:
	.zero		912


//--------------------- SYMBOLS --------------------------

	.type		.nv.reservedSmem.offset0,@object
	.size		.nv.reservedSmem.offset0,0x4
